	.target	sm_100

	.elftype	@"ET_EXEC"


//--------------------- .note.nv.tkinfo           --------------------------
	.section	.note.nv.tkinfo,"",@"SHT_NOTE"
	.sectionflags	@"SHF_NOTE_NV_TKINFO"
	.tkinfo
        /*0018*/ 	.word	0x00000081
        /*0030*/ 	.string	""
        /*0030*/ 	.string	"ptxas"
        /*0030*/ 	.string	"Cuda compilation tools, release 12.9, V12.9.86"
        /*0030*/ 	.string	"Build cuda_12.9.r12.9/compiler.36037853_0"
        /*0030*/ 	.string	"-regUsageLevel 10 -arch sm_100f -m 64 "



//--------------------- .note.nv.cuver            --------------------------
	.section	.note.nv.cuver,"",@"SHT_NOTE"
	.sectionflags	@"SHF_NOTE_NV_CUVER"
        /*0018*/ 	.short	0x0001
        /*001a*/ 	.short	0x0064
        /*001c*/ 	.short	0x0001
        /*001e*/ 	.short	0x0000
        /*0020*/ 	.short	0x0001
        /*0022*/ 	.short	0x0000


//--------------------- .nv.info                  --------------------------
	.section	.nv.info,"",@"SHT_CUDA_INFO"
	.align	4


	//----- nvinfo : EIATTR_REGCOUNT
	.align		4
        /*0000*/ 	.byte	0x04, 0x2f
        /*0002*/ 	.short	(.L_15 - .L_14)
	.align		4
.L_14:
        /*0004*/ 	.word	index@(_ZN9deep_gemm24sm100_fp8_gemm_1d1d_implILN4cute4UMMA5MajorE0ELS3_0ELj0ELj24576ELj1536ELj128ELj224ELj128ELj1ELj128ELj128ELj64ELj4ELj128ELj128ELj1ELb0ELj145ELNS_8GemmTypeE0ELb0EN7cutlass10bfloat16_tENS_16EpilogueIdentityEEEvPijjj14CUtensorMap_stS9_S9_S9_S9_)
        /*0008*/ 	.word	0x00000038


	//----- nvinfo : EIATTR_FRAME_SIZE
	.align		4
.L_15:
        /*000c*/ 	.byte	0x04, 0x11
        /*000e*/ 	.short	(.L_17 - .L_16)
	.align		4
.L_16:
        /*0010*/ 	.word	index@($__internal_3_$__cuda_sm20_div_u16)
        /*0014*/ 	.word	0x00000000


	//----- nvinfo : EIATTR_FRAME_SIZE
	.align		4
.L_17:
        /*0018*/ 	.byte	0x04, 0x11
        /*001a*/ 	.short	(.L_19 - .L_18)
	.align		4
.L_18:
        /*001c*/ 	.word	index@($__internal_2_$__cuda_sm10x_tcgen05_guardrail_trap_unallocated_columns_being_dealloced)
        /*0020*/ 	.word	0x00000000


	//----- nvinfo : EIATTR_FRAME_SIZE
	.align		4
.L_19:
        /*0024*/ 	.byte	0x04, 0x11
        /*0026*/ 	.short	(.L_21 - .L_20)
	.align		4
.L_20:
        /*0028*/ 	.word	index@($__internal_1_$__cuda_sm10x_tcgen05_guardrail_trap_phase_invalid_during_alloc)
        /*002c*/ 	.word	0x00000000


	//----- nvinfo : EIATTR_FRAME_SIZE
	.align		4
.L_21:
        /*0030*/ 	.byte	0x04, 0x11
        /*0032*/ 	.short	(.L_23 - .L_22)
	.align		4
.L_22:
        /*0034*/ 	.word	index@($__internal_0_$__cuda_sm10x_tcgen05_guardrail_trap_col_being_dealloced_not_returned_by_alloc)
        /*0038*/ 	.word	0x00000000


	//----- nvinfo : EIATTR_FRAME_SIZE
	.align		4
.L_23:
        /*003c*/ 	.byte	0x04, 0x11
        /*003e*/ 	.short	(.L_25 - .L_24)
	.align		4
.L_24:
        /*0040*/ 	.word	index@(_ZN9deep_gemm24sm100_fp8_gemm_1d1d_implILN4cute4UMMA5MajorE0ELS3_0ELj0ELj24576ELj1536ELj128ELj224ELj128ELj1ELj128ELj128ELj64ELj4ELj128ELj128ELj1ELb0ELj145ELNS_8GemmTypeE0ELb0EN7cutlass10bfloat16_tENS_16EpilogueIdentityEEEvPijjj14CUtensorMap_stS9_S9_S9_S9_)
        /*0044*/ 	.word	0x00000000


	//----- nvinfo : EIATTR_MIN_STACK_SIZE
	.align		4
.L_25:
        /*0048*/ 	.byte	0x04, 0x12
        /*004a*/ 	.short	(.L_27 - .L_26)
	.align		4
.L_26:
        /*004c*/ 	.word	index@(_ZN9deep_gemm24sm100_fp8_gemm_1d1d_implILN4cute4UMMA5MajorE0ELS3_0ELj0ELj24576ELj1536ELj128ELj224ELj128ELj1ELj128ELj128ELj64ELj4ELj128ELj128ELj1ELb0ELj145ELNS_8GemmTypeE0ELb0EN7cutlass10bfloat16_tENS_16EpilogueIdentityEEEvPijjj14CUtensorMap_stS9_S9_S9_S9_)
        /*0050*/ 	.word	0x00000000
.L_27:


//--------------------- .nv.info._ZN9deep_gemm24sm100_fp8_gemm_1d1d_implILN4cute4UMMA5MajorE0ELS3_0ELj0ELj24576ELj1536ELj128ELj224ELj128ELj1ELj128ELj128ELj64ELj4ELj128ELj128ELj1ELb0ELj145ELNS_8GemmTypeE0ELb0EN7cutlass10bfloat16_tENS_16EpilogueIdentityEEEvPijjj14CUtensorMap_stS9_S9_S9_S9_ --------------------------
	.section	.nv.info._ZN9deep_gemm24sm100_fp8_gemm_1d1d_implILN4cute4UMMA5MajorE0ELS3_0ELj0ELj24576ELj1536ELj128ELj224ELj128ELj1ELj128ELj128ELj64ELj4ELj128ELj128ELj1ELb0ELj145ELNS_8GemmTypeE0ELb0EN7cutlass10bfloat16_tENS_16EpilogueIdentityEEEvPijjj14CUtensorMap_stS9_S9_S9_S9_,"",@"SHT_CUDA_INFO"
	.sectionflags	@""
	.align	4


	//----- nvinfo : EIATTR_CUDA_API_VERSION
	.align		4
        /*0000*/ 	.byte	0x04, 0x37
        /*0002*/ 	.short	(.L_29 - .L_28)
.L_28:
        /*0004*/ 	.word	0x00000081


	//----- nvinfo : EIATTR_KPARAM_INFO
	.align		4
.L_29:
        /*0008*/ 	.byte	0x04, 0x17
        /*000a*/ 	.short	(.L_31 - .L_30)
.L_30:
        /*000c*/ 	.word	0x00000000
        /*0010*/ 	.short	0x0008
        /*0012*/ 	.short	0x0240
        /*0014*/ 	.byte	0x00, 0xf0, 0x01, 0x02


	//----- nvinfo : EIATTR_KPARAM_INFO
	.align		4
.L_31:
        /*0018*/ 	.byte	0x04, 0x17
        /*001a*/ 	.short	(.L_33 - .L_32)
.L_32:
        /*001c*/ 	.word	0x00000000
        /*0020*/ 	.short	0x0007
        /*0022*/ 	.short	0x01c0
        /*0024*/ 	.byte	0x00, 0xf0, 0x01, 0x02


	//----- nvinfo : EIATTR_KPARAM_INFO
	.align		4
.L_33:
        /*0028*/ 	.byte	0x04, 0x17
        /*002a*/ 	.short	(.L_35 - .L_34)
.L_34:
        /*002c*/ 	.word	0x00000000
        /*0030*/ 	.short	0x0006
        /*0032*/ 	.short	0x0140
        /*0034*/ 	.byte	0x00, 0xf0, 0x01, 0x02


	//----- nvinfo : EIATTR_KPARAM_INFO
	.align		4
.L_35:
        /*0038*/ 	.byte	0x04, 0x17
        /*003a*/ 	.short	(.L_37 - .L_36)
.L_36:
        /*003c*/ 	.word	0x00000000
        /*0040*/ 	.short	0x0005
        /*0042*/ 	.short	0x00c0
        /*0044*/ 	.byte	0x00, 0xf0, 0x01, 0x02


	//----- nvinfo : EIATTR_KPARAM_INFO
	.align		4
.L_37:
        /*0048*/ 	.byte	0x04, 0x17
        /*004a*/ 	.short	(.L_39 - .L_38)
.L_38:
        /*004c*/ 	.word	0x00000000
        /*0050*/ 	.short	0x0004
        /*0052*/ 	.short	0x0040
        /*0054*/ 	.byte	0x00, 0xf0, 0x01, 0x02


	//----- nvinfo : EIATTR_KPARAM_INFO
	.align		4
.L_39:
        /*0058*/ 	.byte	0x04, 0x17
        /*005a*/ 	.short	(.L_41 - .L_40)
.L_40:
        /*005c*/ 	.word	0x00000000
        /*0060*/ 	.short	0x0003
        /*0062*/ 	.short	0x0010
        /*0064*/ 	.byte	0x00, 0xf0, 0x11, 0x00


	//----- nvinfo : EIATTR_KPARAM_INFO
	.align		4
.L_41:
        /*0068*/ 	.byte	0x04, 0x17
        /*006a*/ 	.short	(.L_43 - .L_42)
.L_42:
        /*006c*/ 	.word	0x00000000
        /*0070*/ 	.short	0x0002
        /*0072*/ 	.short	0x000c
        /*0074*/ 	.byte	0x00, 0xf0, 0x11, 0x00


	//----- nvinfo : EIATTR_KPARAM_INFO
	.align		4
.L_43:
        /*0078*/ 	.byte	0x04, 0x17
        /*007a*/ 	.short	(.L_45 - .L_44)
.L_44:
        /*007c*/ 	.word	0x00000000
        /*0080*/ 	.short	0x0001
        /*0082*/ 	.short	0x0008
        /*0084*/ 	.byte	0x00, 0xf0, 0x11, 0x00


	//----- nvinfo : EIATTR_KPARAM_INFO
	.align		4
.L_45:
        /*0088*/ 	.byte	0x04, 0x17
        /*008a*/ 	.short	(.L_47 - .L_46)
.L_46:
        /*008c*/ 	.word	0x00000000
        /*0090*/ 	.short	0x0000
        /*0092*/ 	.short	0x0000
        /*0094*/ 	.byte	0x00, 0xf5, 0x21, 0x00


	//----- nvinfo : EIATTR_AT_ENTRY_FRAGMENTS
	.align		4
.L_47:
        /*0098*/ 	.byte	0x04, 0x4f
        /*009a*/ 	.short	(.L_49 - .L_48)


	//   ....[0]....
.L_48:
        /*009c*/ 	.word	0x00000004


	//----- nvinfo : EIATTR_RESERVED_SMEM_USED
	.align		4
.L_49:
        /*00a0*/ 	.byte	0x01, 0x41
	.zero		2


	//----- nvinfo : EIATTR_SPARSE_MMA_MASK
	.align		4
        /*00a4*/ 	.byte	0x03, 0x50
        /*00a6*/ 	.short	0x0000


	//----- nvinfo : EIATTR_TCGEN05_1CTA_USED
	.align		4
        /*00a8*/ 	.byte	0x01, 0x51
	.zero		2


	//----- nvinfo : EIATTR_MAXREG_COUNT
	.align		4
        /*00ac*/ 	.byte	0x03, 0x1b
        /*00ae*/ 	.short	0x00ff


	//----- nvinfo : EIATTR_NUM_BARRIERS
	.align		4
        /*00b0*/ 	.byte	0x02, 0x4c
        /*00b2*/ 	.byte	0x09
	.zero		1


	//----- nvinfo : EIATTR_INT_WARP_WIDE_INSTR_OFFSETS
	.align		4
        /*00b4*/ 	.byte	0x04, 0x31
        /*00b6*/ 	.short	(.L_51 - .L_50)


	//   ....[0]....
.L_50:
        /*00b8*/ 	.word	0x00004bb0


	//   ....[1]....
        /*00bc*/ 	.word	0x00004bd0


	//----- nvinfo : EIATTR_COOP_GROUP_MASK_REGIDS
	.align		4
.L_51:
        /*00c0*/ 	.byte	0x04, 0x29
        /*00c2*/ 	.short	(.L_53 - .L_52)


	//   ....[0]....
.L_52:
        /*00c4*/ 	.word	0xffffffff


	//   ....[1]....
        /*00c8*/ 	.word	0xffffffff


	//   ....[2]....
        /*00cc*/ 	.word	0xffffffff


	//   ....[3]....
        /*00d0*/ 	.word	0xffffffff


	//   ....[4]....
        /*00d4*/ 	.word	0xffffffff


	//   ....[5]....
        /*00d8*/ 	.word	0xffffffff


	//   ....[6]....
        /*00dc*/ 	.word	0xffffffff


	//   ....[7]....
        /*00e0*/ 	.word	0xffffffff


	//   ....[8]....
        /*00e4*/ 	.word	0xffffffff


	//   ....[9]....
        /*00e8*/ 	.word	0xffffffff


	//   ....[10]....
        /*00ec*/ 	.word	0xffffffff


	//   ....[11]....
        /*00f0*/ 	.word	0xffffffff


	//   ....[12]....
        /*00f4*/ 	.word	0xffffffff


	//   ....[13]....
        /*00f8*/ 	.word	0xffffffff


	//----- nvinfo : EIATTR_COOP_GROUP_INSTR_OFFSETS
	.align		4
.L_53:
        /*00fc*/ 	.byte	0x04, 0x28
        /*00fe*/ 	.short	(.L_55 - .L_54)


	//   ....[0]....
.L_54:
        /*0100*/ 	.word	0x00000030


	//   ....[1]....
        /*0104*/ 	.word	0x00000470


	//   ....[2]....
        /*0108*/ 	.word	0x00000730


	//   ....[3]....
        /*010c*/ 	.word	0x00000b70


	//   ....[4]....
        /*0110*/ 	.word	0x00000c20


	//   ....[5]....
        /*0114*/ 	.word	0x00000cd0


	//   ....[6]....
        /*0118*/ 	.word	0x000012f0


	//   ....[7]....
        /*011c*/ 	.word	0x00001310


	//   ....[8]....
        /*0120*/ 	.word	0x00001330


	//   ....[9]....
        /*0124*/ 	.word	0x00001580


	//   ....[10]....
        /*0128*/ 	.word	0x000015b0


	//   ....[11]....
        /*012c*/ 	.word	0x000015d0


	//   ....[12]....
        /*0130*/ 	.word	0x00004ad0


	//   ....[13]....
        /*0134*/ 	.word	0x00004c90


	//----- nvinfo : EIATTR_VRC_CTA_INIT_COUNT
	.align		4
.L_55:
        /*0138*/ 	.byte	0x02, 0x4a
        /*013a*/ 	.byte	0x80
	.zero		1


	//----- nvinfo : EIATTR_MBARRIER_INSTR_OFFSETS
	.align		4
        /*013c*/ 	.byte	0x04, 0x39
        /*013e*/ 	.short	(.L_57 - .L_56)


	//   ....[0]....
.L_56:
        /*0140*/ 	.word	0x00000330
        /*0144*/ 	.word	0x000000ff
        /*0148*/ 	.word	0x00031800
        /*014c*/ 	.short	0x0100
        /*014e*/ 	.byte	0x05
	.zero		1


	//   ....[1]....
        /*0150*/ 	.word	0x00000340
        /*0154*/ 	.word	0x000000ff
        /*0158*/ 	.word	0x00031820
        /*015c*/ 	.short	0x0100
        /*015e*/ 	.byte	0x05
	.zero		1


	//   ....[2]....
        /*0160*/ 	.word	0x00000350
        /*0164*/ 	.word	0x000000ff
        /*0168*/ 	.word	0x00031840
        /*016c*/ 	.short	0x0100
        /*016e*/ 	.byte	0x05
	.zero		1


	//   ....[3]....
        /*0170*/ 	.word	0x00000360
        /*0174*/ 	.word	0x000000ff
        /*0178*/ 	.word	0x00031808
        /*017c*/ 	.short	0x0100
        /*017e*/ 	.byte	0x05
	.zero		1


	//   ....[4]....
        /*0180*/ 	.word	0x00000370
        /*0184*/ 	.word	0x000000ff
        /*0188*/ 	.word	0x00031828
        /*018c*/ 	.short	0x0100
        /*018e*/ 	.byte	0x05
	.zero		1


	//   ....[5]....
        /*0190*/ 	.word	0x00000380
        /*0194*/ 	.word	0x000000ff
        /*0198*/ 	.word	0x00031848
        /*019c*/ 	.short	0x0100
        /*019e*/ 	.byte	0x05
	.zero		1


	//   ....[6]....
        /*01a0*/ 	.word	0x00000390
        /*01a4*/ 	.word	0x000000ff
        /*01a8*/ 	.word	0x00031810
        /*01ac*/ 	.short	0x0100
        /*01ae*/ 	.byte	0x05
	.zero		1


	//   ....[7]....
        /*01b0*/ 	.word	0x000003a0
        /*01b4*/ 	.word	0x000000ff
        /*01b8*/ 	.word	0x00031830
        /*01bc*/ 	.short	0x0100
        /*01be*/ 	.byte	0x05
	.zero		1


	//   ....[8]....
        /*01c0*/ 	.word	0x000003b0
        /*01c4*/ 	.word	0x000000ff
        /*01c8*/ 	.word	0x00031850
        /*01cc*/ 	.short	0x0100
        /*01ce*/ 	.byte	0x05
	.zero		1


	//   ....[9]....
        /*01d0*/ 	.word	0x000003c0
        /*01d4*/ 	.word	0x000000ff
        /*01d8*/ 	.word	0x00031818
        /*01dc*/ 	.short	0x0100
        /*01de*/ 	.byte	0x05
	.zero		1


	//   ....[10]....
        /*01e0*/ 	.word	0x000003d0
        /*01e4*/ 	.word	0x000000ff
        /*01e8*/ 	.word	0x00031838
        /*01ec*/ 	.short	0x0100
        /*01ee*/ 	.byte	0x05
	.zero		1


	//   ....[11]....
        /*01f0*/ 	.word	0x000003e0
        /*01f4*/ 	.word	0x000000ff
        /*01f8*/ 	.word	0x00031858
        /*01fc*/ 	.short	0x0100
        /*01fe*/ 	.byte	0x05
	.zero		1


	//   ....[12]....
        /*0200*/ 	.word	0x000003f0
        /*0204*/ 	.word	0x000000ff
        /*0208*/ 	.word	0x00031860
        /*020c*/ 	.short	0x0100
        /*020e*/ 	.byte	0x05
	.zero		1


	//   ....[13]....
        /*0210*/ 	.word	0x00000400
        /*0214*/ 	.word	0x000000ff
        /*0218*/ 	.word	0x00031870
        /*021c*/ 	.short	0x0100
        /*021e*/ 	.byte	0x05
	.zero		1


	//   ....[14]....
        /*0220*/ 	.word	0x00000410
        /*0224*/ 	.word	0x000000ff
        /*0228*/ 	.word	0x00031868
        /*022c*/ 	.short	0x0100
        /*022e*/ 	.byte	0x05
	.zero		1


	//   ....[15]....
        /*0230*/ 	.word	0x00000420
        /*0234*/ 	.word	0x000000ff
        /*0238*/ 	.word	0x00031878
        /*023c*/ 	.short	0x0100
        /*023e*/ 	.byte	0x05
	.zero		1


	//   ....[16]....
        /*0240*/ 	.word	0x00000a20
        /*0244*/ 	.word	0x00000002
        /*0248*/ 	.word	0x00031800
        /*024c*/ 	.short	0x010a
        /*024e*/ 	.byte	0xff
	.zero		1


	//   ....[17]....
        /*0250*/ 	.word	0x00000db0
        /*0254*/ 	.word	0x00000002
        /*0258*/ 	.word	0x00000000
        /*025c*/ 	.short	0x0101
        /*025e*/ 	.byte	0xff
	.zero		1


	//   ....[18]....
        /*0260*/ 	.word	0x000010e0
        /*0264*/ 	.word	0x00000000
        /*0268*/ 	.word	0x00031870
        /*026c*/ 	.short	0x010a
        /*026e*/ 	.byte	0x08
	.zero		1


	//   ....[19]....
        /*0270*/ 	.word	0x00001180
        /*0274*/ 	.word	0x000000ff
        /*0278*/ 	.word	0x00031840
        /*027c*/ 	.short	0x010a
        /*027e*/ 	.byte	0x0d
	.zero		1


	//   ....[20]....
        /*0280*/ 	.word	0x00001550
        /*0284*/ 	.word	0x000000ff
        /*0288*/ 	.word	0x00031840
        /*028c*/ 	.short	0x010a
        /*028e*/ 	.byte	0x09
	.zero		1


	//   ....[21]....
        /*0290*/ 	.word	0x00001b20
        /*0294*/ 	.word	0x00000000
        /*0298*/ 	.word	0x00031820
        /*029c*/ 	.short	0x010a
        /*029e*/ 	.byte	0xff
	.zero		1


	//   ....[22]....
        /*02a0*/ 	.word	0x00001ec0
        /*02a4*/ 	.word	0x00000000
        /*02a8*/ 	.word	0x00031828
        /*02ac*/ 	.short	0x010a
        /*02ae*/ 	.byte	0xff
	.zero		1


	//   ....[23]....
        /*02b0*/ 	.word	0x00002030
        /*02b4*/ 	.word	0x00000000
        /*02b8*/ 	.word	0x00031830
        /*02bc*/ 	.short	0x010a
        /*02be*/ 	.byte	0xff
	.zero		1


	//   ....[24]....
        /*02c0*/ 	.word	0x00002190
        /*02c4*/ 	.word	0x00000000
        /*02c8*/ 	.word	0x00031838
        /*02cc*/ 	.short	0x010a
        /*02ce*/ 	.byte	0xff
	.zero		1


	//   ....[25]....
        /*02d0*/ 	.word	0x000022e0
        /*02d4*/ 	.word	0x00000000
        /*02d8*/ 	.word	0x00031820
        /*02dc*/ 	.short	0x010a
        /*02de*/ 	.byte	0xff
	.zero		1


	//   ....[26]....
        /*02e0*/ 	.word	0x000024f0
        /*02e4*/ 	.word	0x00000000
        /*02e8*/ 	.word	0x00031828
        /*02ec*/ 	.short	0x010a
        /*02ee*/ 	.byte	0xff
	.zero		1


	//   ....[27]....
        /*02f0*/ 	.word	0x00002620
        /*02f4*/ 	.word	0x00000000
        /*02f8*/ 	.word	0x00031830
        /*02fc*/ 	.short	0x010a
        /*02fe*/ 	.byte	0xff
	.zero		1


	//   ....[28]....
        /*0300*/ 	.word	0x00002750
        /*0304*/ 	.word	0x00000000
        /*0308*/ 	.word	0x00031838
        /*030c*/ 	.short	0x010a
        /*030e*/ 	.byte	0xff
	.zero		1


	//   ....[29]....
        /*0310*/ 	.word	0x00002880
        /*0314*/ 	.word	0x00000000
        /*0318*/ 	.word	0x00031820
        /*031c*/ 	.short	0x010a
        /*031e*/ 	.byte	0xff
	.zero		1


	//   ....[30]....
        /*0320*/ 	.word	0x00002a90
        /*0324*/ 	.word	0x00000000
        /*0328*/ 	.word	0x00031828
        /*032c*/ 	.short	0x010a
        /*032e*/ 	.byte	0xff
	.zero		1


	//   ....[31]....
        /*0330*/ 	.word	0x00002bc0
        /*0334*/ 	.word	0x00000000
        /*0338*/ 	.word	0x00031830
        /*033c*/ 	.short	0x010a
        /*033e*/ 	.byte	0xff
	.zero		1


	//   ....[32]....
        /*0340*/ 	.word	0x00002cf0
        /*0344*/ 	.word	0x00000000
        /*0348*/ 	.word	0x00031838
        /*034c*/ 	.short	0x010a
        /*034e*/ 	.byte	0xff
	.zero		1


	//   ....[33]....
        /*0350*/ 	.word	0x00003190
        /*0354*/ 	.word	0x00000002
        /*0358*/ 	.word	0x00031860
        /*035c*/ 	.short	0x010a
        /*035e*/ 	.byte	0xff
	.zero		1


	//   ....[34]....
        /*0360*/ 	.word	0x00004950
        /*0364*/ 	.word	0x00000002
        /*0368*/ 	.word	0x00000000
        /*036c*/ 	.short	0x0101
        /*036e*/ 	.byte	0xff
	.zero		1


	//   ....[35]....
        /*0370*/ 	.word	0x00004cc0
        /*0374*/ 	.word	0x00000002
        /*0378*/ 	.word	0x00031800
        /*037c*/ 	.short	0x010a
        /*037e*/ 	.byte	0xff
	.zero		1


	//   ....[36]....
        /*0380*/ 	.word	0x00004d40
        /*0384*/ 	.word	0x00000000
        /*0388*/ 	.word	0x00031870
        /*038c*/ 	.short	0x010a
        /*038e*/ 	.byte	0xff
	.zero		1


	//   ....[37]....
        /*0390*/ 	.word	0x00004db0
        /*0394*/ 	.word	0x00000002
        /*0398*/ 	.word	0x00031840
        /*039c*/ 	.short	0x010a
        /*039e*/ 	.byte	0xff
	.zero		1


	//   ....[38]....
        /*03a0*/ 	.word	0x00004e20
        /*03a4*/ 	.word	0x00000000
        /*03a8*/ 	.word	0x00031840
        /*03ac*/ 	.short	0x010a
        /*03ae*/ 	.byte	0xff
	.zero		1


	//   ....[39]....
        /*03b0*/ 	.word	0x00004e90
        /*03b4*/ 	.word	0x00000000
        /*03b8*/ 	.word	0x00031820
        /*03bc*/ 	.short	0x010a
        /*03be*/ 	.byte	0xff
	.zero		1


	//   ....[40]....
        /*03c0*/ 	.word	0x00004f00
        /*03c4*/ 	.word	0x00000000
        /*03c8*/ 	.word	0x00031828
        /*03cc*/ 	.short	0x010a
        /*03ce*/ 	.byte	0xff
	.zero		1


	//   ....[41]....
        /*03d0*/ 	.word	0x00004f70
        /*03d4*/ 	.word	0x00000000
        /*03d8*/ 	.word	0x00031830
        /*03dc*/ 	.short	0x010a
        /*03de*/ 	.byte	0xff
	.zero		1


	//   ....[42]....
        /*03e0*/ 	.word	0x00004fe0
        /*03e4*/ 	.word	0x00000000
        /*03e8*/ 	.word	0x00031838
        /*03ec*/ 	.short	0x010a
        /*03ee*/ 	.byte	0xff
	.zero		1


	//   ....[43]....
        /*03f0*/ 	.word	0x00005050
        /*03f4*/ 	.word	0x00000000
        /*03f8*/ 	.word	0x00031820
        /*03fc*/ 	.short	0x010a
        /*03fe*/ 	.byte	0xff
	.zero		1


	//   ....[44]....
        /*0400*/ 	.word	0x000050c0
        /*0404*/ 	.word	0x00000000
        /*0408*/ 	.word	0x00031828
        /*040c*/ 	.short	0x010a
        /*040e*/ 	.byte	0xff
	.zero		1


	//   ....[45]....
        /*0410*/ 	.word	0x00005130
        /*0414*/ 	.word	0x00000000
        /*0418*/ 	.word	0x00031830
        /*041c*/ 	.short	0x010a
        /*041e*/ 	.byte	0xff
	.zero		1


	//   ....[46]....
        /*0420*/ 	.word	0x000051a0
        /*0424*/ 	.word	0x00000000
        /*0428*/ 	.word	0x00031838
        /*042c*/ 	.short	0x010a
        /*042e*/ 	.byte	0xff
	.zero		1


	//   ....[47]....
        /*0430*/ 	.word	0x00005210
        /*0434*/ 	.word	0x00000000
        /*0438*/ 	.word	0x00031820
        /*043c*/ 	.short	0x010a
        /*043e*/ 	.byte	0xff
	.zero		1


	//   ....[48]....
        /*0440*/ 	.word	0x00005280
        /*0444*/ 	.word	0x00000000
        /*0448*/ 	.word	0x00031828
        /*044c*/ 	.short	0x010a
        /*044e*/ 	.byte	0xff
	.zero		1


	//   ....[49]....
        /*0450*/ 	.word	0x000052f0
        /*0454*/ 	.word	0x00000000
        /*0458*/ 	.word	0x00031830
        /*045c*/ 	.short	0x010a
        /*045e*/ 	.byte	0xff
	.zero		1


	//   ....[50]....
        /*0460*/ 	.word	0x00005360
        /*0464*/ 	.word	0x00000000
        /*0468*/ 	.word	0x00031838
        /*046c*/ 	.short	0x010a
        /*046e*/ 	.byte	0xff
	.zero		1


	//   ....[51]....
        /*0470*/ 	.word	0x000053c0
        /*0474*/ 	.word	0x00000002
        /*0478*/ 	.word	0x00031860
        /*047c*/ 	.short	0x010a
        /*047e*/ 	.byte	0xff
	.zero		1


	//----- nvinfo : EIATTR_NUM_MBARRIERS
	.align		4
.L_57:
        /*0480*/ 	.byte	0x03, 0x38
        /*0482*/ 	.short	0x0010


	//----- nvinfo : EIATTR_EXIT_INSTR_OFFSETS
	.align		4
        /*0484*/ 	.byte	0x04, 0x1c
        /*0486*/ 	.short	(.L_59 - .L_58)


	//   ....[0]....
.L_58:
        /*0488*/ 	.word	0x00000830


	//   ....[1]....
        /*048c*/ 	.word	0x00000e10


	//   ....[2]....
        /*0490*/ 	.word	0x00000ef0


	//   ....[3]....
        /*0494*/ 	.word	0x000018d0


	//   ....[4]....
        /*0498*/ 	.word	0x00001940


	//   ....[5]....
        /*049c*/ 	.word	0x00002e40


	//   ....[6]....
        /*04a0*/ 	.word	0x00002ea0


	//   ....[7]....
        /*04a4*/ 	.word	0x00004ab0


	//   ....[8]....
        /*04a8*/ 	.word	0x00004ca0


	//----- nvinfo : EIATTR_MAX_THREADS
	.align		4
.L_59:
        /*04ac*/ 	.byte	0x04, 0x05
        /*04ae*/ 	.short	(.L_61 - .L_60)
.L_60:
        /*04b0*/ 	.word	0x00000100
        /*04b4*/ 	.word	0x00000001
        /*04b8*/ 	.word	0x00000001


	//----- nvinfo : EIATTR_CRS_STACK_SIZE
	.align		4
.L_61:
        /*04bc*/ 	.byte	0x04, 0x1e
        /*04be*/ 	.short	(.L_63 - .L_62)
.L_62:
        /*04c0*/ 	.word	0x00000000


	//----- nvinfo : EIATTR_CBANK_PARAM_SIZE
	.align		4
.L_63:
        /*04c4*/ 	.byte	0x03, 0x19
        /*04c6*/ 	.short	0x02c0


	//----- nvinfo : EIATTR_PARAM_CBANK
	.align		4
        /*04c8*/ 	.byte	0x04, 0x0a
        /*04ca*/ 	.short	(.L_65 - .L_64)
	.align		4
.L_64:
        /*04cc*/ 	.word	index@(.nv.constant0._ZN9deep_gemm24sm100_fp8_gemm_1d1d_implILN4cute4UMMA5MajorE0ELS3_0ELj0ELj24576ELj1536ELj128ELj224ELj128ELj1ELj128ELj128ELj64ELj4ELj128ELj128ELj1ELb0ELj145ELNS_8GemmTypeE0ELb0EN7cutlass10bfloat16_tENS_16EpilogueIdentityEEEvPijjj14CUtensorMap_stS9_S9_S9_S9_)
        /*04d0*/ 	.short	0x0380
        /*04d2*/ 	.short	0x02c0


	//----- nvinfo : EIATTR_SW_WAR
	.align		4
.L_65:
        /*04d4*/ 	.byte	0x04, 0x36
        /*04d6*/ 	.short	(.L_67 - .L_66)
.L_66:
        /*04d8*/ 	.word	0x00000008
.L_67:


//--------------------- .nv.compat                --------------------------
	.section	.nv.compat,"",@"SHT_CUDA_COMPAT_INFO"
	.align	4
        /*0000*/ 	.byte	0x02, 0x02, 0x02, 0x00, 0x02, 0x05, 0x05, 0x00, 0x02, 0x03, 0x01, 0x00, 0x02, 0x06, 0x01, 0x00


//--------------------- .nv.callgraph             --------------------------
	.section	.nv.callgraph,"",@"SHT_CUDA_CALLGRAPH"
	.align	4
	.sectionentsize	8
	.align		4
        /*0000*/ 	.word	0x00000000
	.align		4
        /*0004*/ 	.word	0xffffffff
	.align		4
        /*0008*/ 	.word	0x00000000
	.align		4
        /*000c*/ 	.word	0xfffffffe
	.align		4
        /*0010*/ 	.word	0x00000000
	.align		4
        /*0014*/ 	.word	0xfffffffd
	.align		4
        /*0018*/ 	.word	0x00000000
	.align		4
        /*001c*/ 	.word	0xfffffffc


//--------------------- .nv.constant4             --------------------------
	.section	.nv.constant4,"a",@progbits
	.align	8
	.align		8
.nv.constant4:
        /*0000*/ 	.dword	_ZN45_INTERNAL_4ae8a7e4_9_kernel_cu_f1536451_913084cuda3std3__45__cpo5beginE
	.align		8
        /*0008*/ 	.dword	_ZN45_INTERNAL_4ae8a7e4_9_kernel_cu_f1536451_913084cuda3std3__45__cpo3endE
	.align		8
        /*0010*/ 	.dword	_ZN45_INTERNAL_4ae8a7e4_9_kernel_cu_f1536451_913084cuda3std3__45__cpo6cbeginE
	.align		8
        /*0018*/ 	.dword	_ZN45_INTERNAL_4ae8a7e4_9_kernel_cu_f1536451_913084cuda3std3__45__cpo4cendE
	.align		8
        /*0020*/ 	.dword	_ZN45_INTERNAL_4ae8a7e4_9_kernel_cu_f1536451_913084cuda3std3__447_GLOBAL__N__4ae8a7e4_9_kernel_cu_f1536451_913086ignoreE
	.align		8
        /*0028*/ 	.dword	_ZN45_INTERNAL_4ae8a7e4_9_kernel_cu_f1536451_913084cuda3std3__419piecewise_constructE
	.align		8
        /*0030*/ 	.dword	_ZN45_INTERNAL_4ae8a7e4_9_kernel_cu_f1536451_913084cuda3std3__48in_placeE
	.align		8
        /*0038*/ 	.dword	_ZN45_INTERNAL_4ae8a7e4_9_kernel_cu_f1536451_913084cuda3std6ranges3__45__cpo4swapE
	.align		8
        /*0040*/ 	.dword	_ZN45_INTERNAL_4ae8a7e4_9_kernel_cu_f1536451_913084cuda3std6ranges3__45__cpo9iter_moveE
	.align		8
        /*0048*/ 	.dword	_ZN45_INTERNAL_4ae8a7e4_9_kernel_cu_f1536451_913084cute7productE
	.align		8
        /*0050*/ 	.dword	_ZN45_INTERNAL_4ae8a7e4_9_kernel_cu_f1536451_913084cute1_E


//--------------------- .text._ZN9deep_gemm24sm100_fp8_gemm_1d1d_implILN4cute4UMMA5MajorE0ELS3_0ELj0ELj24576ELj1536ELj128ELj224ELj128ELj1ELj128ELj128ELj64ELj4ELj128ELj128ELj1ELb0ELj145ELNS_8GemmTypeE0ELb0EN7cutlass10bfloat16_tENS_16EpilogueIdentityEEEvPijjj14CUtensorMap_stS9_S9_S9_S9_ --------------------------
	.section	.text._ZN9deep_gemm24sm100_fp8_gemm_1d1d_implILN4cute4UMMA5MajorE0ELS3_0ELj0ELj24576ELj1536ELj128ELj224ELj128ELj1ELj128ELj128ELj64ELj4ELj128ELj128ELj1ELb0ELj145ELNS_8GemmTypeE0ELb0EN7cutlass10bfloat16_tENS_16EpilogueIdentityEEEvPijjj14CUtensorMap_stS9_S9_S9_S9_,"ax",@progbits
	.align	128
        .global         _ZN9deep_gemm24sm100_fp8_gemm_1d1d_implILN4cute4UMMA5MajorE0ELS3_0ELj0ELj24576ELj1536ELj128ELj224ELj128ELj1ELj128ELj128ELj64ELj4ELj128ELj128ELj1ELb0ELj145ELNS_8GemmTypeE0ELb0EN7cutlass10bfloat16_tENS_16EpilogueIdentityEEEvPijjj14CUtensorMap_stS9_S9_S9_S9_
        .type           _ZN9deep_gemm24sm100_fp8_gemm_1d1d_implILN4cute4UMMA5MajorE0ELS3_0ELj0ELj24576ELj1536ELj128ELj224ELj128ELj1ELj128ELj128ELj64ELj4ELj128ELj128ELj1ELb0ELj145ELNS_8GemmTypeE0ELb0EN7cutlass10bfloat16_tENS_16EpilogueIdentityEEEvPijjj14CUtensorMap_stS9_S9_S9_S9_,@function
        .size           _ZN9deep_gemm24sm100_fp8_gemm_1d1d_implILN4cute4UMMA5MajorE0ELS3_0ELj0ELj24576ELj1536ELj128ELj224ELj128ELj1ELj128ELj128ELj64ELj4ELj128ELj128ELj1ELb0ELj145ELNS_8GemmTypeE0ELb0EN7cutlass10bfloat16_tENS_16EpilogueIdentityEEEvPijjj14CUtensorMap_stS9_S9_S9_S9_,(.L_x_104 - _ZN9deep_gemm24sm100_fp8_gemm_1d1d_implILN4cute4UMMA5MajorE0ELS3_0ELj0ELj24576ELj1536ELj128ELj224ELj128ELj1ELj128ELj128ELj64ELj4ELj128ELj128ELj1ELb0ELj145ELNS_8GemmTypeE0ELb0EN7cutlass10bfloat16_tENS_16EpilogueIdentityEEEvPijjj14CUtensorMap_stS9_S9_S9_S9_)
        .other          _ZN9deep_gemm24sm100_fp8_gemm_1d1d_implILN4cute4UMMA5MajorE0ELS3_0ELj0ELj24576ELj1536ELj128ELj224ELj128ELj1ELj128ELj128ELj64ELj4ELj128ELj128ELj1ELb0ELj145ELNS_8GemmTypeE0ELb0EN7cutlass10bfloat16_tENS_16EpilogueIdentityEEEvPijjj14CUtensorMap_stS9_S9_S9_S9_,@"STO_CUDA_ENTRY STV_DEFAULT"
_ZN9deep_gemm24sm100_fp8_gemm_1d1d_implILN4cute4UMMA5MajorE0ELS3_0ELj0ELj24576ELj1536ELj128ELj224ELj128ELj1ELj128ELj128ELj64ELj4ELj128ELj128ELj1ELb0ELj145ELNS_8GemmTypeE0ELb0EN7cutlass10bfloat16_tENS_16EpilogueIdentityEEEvPijjj14CUtensorMap_stS9_S9_S9_S9_:
.text._ZN9deep_gemm24sm100_fp8_gemm_1d1d_implILN4cute4UMMA5MajorE0ELS3_0ELj0ELj24576ELj1536ELj128ELj224ELj128ELj1ELj128ELj128ELj64ELj4ELj128ELj128ELj1ELb0ELj145ELNS_8GemmTypeE0ELb0EN7cutlass10bfloat16_tENS_16EpilogueIdentityEEEvPijjj14CUtensorMap_stS9_S9_S9_S9_:
[----:B------:R-:W1:Y:S01]  /*0000*/  LDC R1, c[0x0][0x37c] ;  /* 0x0000df00ff017b82 */ /* 0x000e620000000800 */
[----:B------:R-:W2:Y:S02]  /*0010*/  S2R R0, SR_TID.X ;  /* 0x0000000000007919 */ /* 0x000ea40000002100 */
[----:B--2---:R-:W-:-:S05]  /*0020*/  SHF.R.U32.HI R0, RZ, 0x5, R0 ;  /* 0x00000005ff007819 */ /* 0x004fca0000011600 */
[----:B------:R-:W2:Y:S02]  /*0030*/  SHFL.IDX PT, R3, R0, RZ, 0x1f ;  /* 0x00001fff00037589 */ /* 0x000ea400000e0000 */
[----:B--2---:R-:W-:-:S13]  /*0040*/  ISETP.NE.AND P0, PT, R3, 0x2, PT ;  /* 0x000000020300780c */ /* 0x004fda0003f05270 */
[----:B-1----:R-:W-:Y:S05]  /*0050*/  @!P0 BRA `(.L_x_0) ;  /* 0x0000000400008947 */ /* 0x002fea0003800000 */
[----:B------:R-:W-:-:S13]  /*0060*/  ISETP.NE.AND P0, PT, R3, 0x1, PT ;  /* 0x000000010300780c */ /* 0x000fda0003f05270 */
[----:B------:R-:W-:Y:S05]  /*0070*/  @!P0 BRA `(.L_x_1) ;  /* 0x0000000000608947 */ /* 0x000fea0003800000 */
[----:B------:R-:W-:-:S13]  /*0080*/  ISETP.NE.AND P0, PT, R3, RZ, PT ;  /* 0x000000ff0300720c */ /* 0x000fda0003f05270 */
[----:B------:R-:W-:Y:S05]  /*0090*/  @P0 BRA `(.L_x_2) ;  /* 0x0000000400a80947 */ /* 0x000fea0003800000 */
[----:B------:R-:W-:Y:S01]  /*00a0*/  ELECT P0, URZ, PT ;  /* 0x0000000000ff782f */ /* 0x000fe20003800000 */
[----:B------:R-:W-:-:S12]  /*00b0*/  BSSY.RECONVERGENT B0, `(.L_x_3) ;  /* 0x0000013000007945 */ /* 0x000fd80003800200 */
[----:B------:R-:W-:Y:S05]  /*00c0*/  @!P0 BRA `(.L_x_4) ;  /* 0x0000000000448947 */ /* 0x000fea0003800000 */
[----:B------:R-:W1:Y:S02]  /*00d0*/  LDCU.64 UR4, c[0x0][0x348] ;  /* 0x00006900ff0477ac */ /* 0x000e640008000a00 */
[----:B-1----:R-:W-:Y:S02]  /*00e0*/  UIADD3 UR12, UP4, UPT, UR4, 0x40, URZ ;  /* 0x00000040040c7890 */ /* 0x002fe4000ff9e0ff */
[----:B------:R-:W-:Y:S02]  /*00f0*/  UIADD3 UR10, UP3, UPT, UR4, 0xc0, URZ ;  /* 0x000000c0040a7890 */ /* 0x000fe4000ff7e0ff */
[----:B------:R-:W-:Y:S02]  /*0100*/  UIADD3 UR8, UP2, UPT, UR4, 0x140, URZ ;  /* 0x0000014004087890 */ /* 0x000fe4000ff5e0ff */
[----:B------:R-:W-:Y:S02]  /*0110*/  UIADD3 UR6, UP1, UPT, UR4, 0x1c0, URZ ;  /* 0x000001c004067890 */ /* 0x000fe4000ff3e0ff */
[----:B------:R-:W-:-:S02]  /*0120*/  UIADD3 UR4, UP0, UPT, UR4, 0x240, URZ ;  /* 0x0000024004047890 */ /* 0x000fc4000ff1e0ff */
[----:B------:R-:W-:Y:S02]  /*0130*/  UIADD3.X UR13, UPT, UPT, URZ, UR5, URZ, UP4, !UPT ;  /* 0x00000005ff0d7290 */ /* 0x000fe4000a7fe4ff */
[----:B------:R-:W-:Y:S02]  /*0140*/  UIADD3.X UR11, UPT, UPT, URZ, UR5, URZ, UP3, !UPT ;  /* 0x00000005ff0b7290 */ /* 0x000fe40009ffe4ff */
[----:B------:R-:W-:Y:S02]  /*0150*/  UIADD3.X UR9, UPT, UPT, URZ, UR5, URZ, UP2, !UPT ;  /* 0x00000005ff097290 */ /* 0x000fe400097fe4ff */
[----:B------:R-:W-:Y:S02]  /*0160*/  UIADD3.X UR7, UPT, UPT, URZ, UR5, URZ, UP1, !UPT ;  /* 0x00000005ff077290 */ /* 0x000fe40008ffe4ff */
[----:B------:R-:W-:Y:S01]  /*0170*/  UIADD3.X UR5, UPT, UPT, URZ, UR5, URZ, UP0, !UPT ;  /* 0x00000005ff057290 */ /* 0x000fe200087fe4ff */
[----:B------:R1:W-:Y:S02]  /*0180*/  UTMACCTL.PF [UR12] ;  /* 0x000000000c0079b9 */ /* 0x0003e40008040000 */
[----:B------:R1:W-:Y:S02]  /*0190*/  UTMACCTL.PF [UR10] ;  /* 0x000000000a0079b9 */ /* 0x0003e40008040000 */
[----:B------:R1:W-:Y:S02]  /*01a0*/  UTMACCTL.PF [UR8] ;  /* 0x00000000080079b9 */ /* 0x0003e40008040000 */
[----:B------:R1:W-:Y:S02]  /*01b0*/  UTMACCTL.PF [UR6] ;  /* 0x00000000060079b9 */ /* 0x0003e40008040000 */
[----:B------:R1:W-:Y:S02]  /*01c0*/  UTMACCTL.PF [UR4] ;  /* 0x00000000040079b9 */ /* 0x0003e40008040000 */
[----:B-1----:R-:W-:Y:S01]  /*01d0*/  NOP ;  /* 0x0000000000007918 */ /* 0x002fe20000000000 */
.L_x_4:
[----:B------:R-:W-:Y:S05]  /*01e0*/  BSYNC.RECONVERGENT B0 ;  /* 0x0000000000007941 */ /* 0x000fea0003800200 */
.L_x_3:
[----:B------:R-:W-:Y:S05]  /*01f0*/  BRA `(.L_x_2) ;  /* 0x0000000400507947 */ /* 0x000fea0003800000 */
.L_x_1:
[----:B------:R-:W-:Y:S01]  /*0200*/  ELECT P0, URZ, PT ;  /* 0x0000000000ff782f */ /* 0x000fe20003800000 */
[----:B------:R-:W-:-:S12]  /*0210*/  BSSY.RECONVERGENT B0, `(.L_x_5) ;  /* 0x0000023000007945 */ /* 0x000fd80003800200 */
[----:B------:R-:W-:Y:S05]  /*0220*/  @!P0 BRA `(.L_x_6) ;  /* 0x0000000000848947 */ /* 0x000fea0003800000 */
[----:B------:R-:W1:Y:S01]  /*0230*/  S2UR UR5, SR_CgaCtaId ;  /* 0x00000000000579c3 */ /* 0x000e620000008800 */
[----:B------:R-:W-:Y:S01]  /*0240*/  UMOV UR7, 0x400 ;  /* 0x0000040000077882 */ /* 0x000fe20000000000 */
[----:B------:R-:W-:Y:S01]  /*0250*/  UMOV UR6, 0x1 ;  /* 0x0000000100067882 */ /* 0x000fe20000000000 */
[----:B------:R-:W-:Y:S02]  /*0260*/  UMOV UR4, 0x20 ;  /* 0x0000002000047882 */ /* 0x000fe40000000000 */
[----:B------:R-:W-:-:S04]  /*0270*/  UIADD3 UR8, UPT, UPT, -UR4, 0x100000, URZ ;  /* 0x0010000004087890 */ /* 0x000fc8000fffe1ff */
[----:B------:R-:W-:Y:S02]  /*0280*/  USHF.L.U32 UR9, UR8, 0xb, URZ ;  /* 0x0000000b08097899 */ /* 0x000fe400080006ff */
[----:B------:R-:W-:Y:S01]  /*0290*/  USHF.L.U32 UR8, UR8, 0x1, URZ ;  /* 0x0000000108087899 */ /* 0x000fe200080006ff */
[----:B------:R-:W-:Y:S02]  /*02a0*/  UMOV UR4, 0x80 ;  /* 0x0000008000047882 */ /* 0x000fe40000000000 */
[----:B------:R-:W-:-:S04]  /*02b0*/  UIADD3 UR10, UPT, UPT, -UR4, 0x100000, URZ ;  /* 0x00100000040a7890 */ /* 0x000fc8000fffe1ff */
[----:B------:R-:W-:Y:S02]  /*02c0*/  USHF.L.U32 UR11, UR10, 0xb, URZ ;  /* 0x0000000b0a0b7899 */ /* 0x000fe400080006ff */
[----:B------:R-:W-:Y:S02]  /*02d0*/  USHF.L.U32 UR10, UR10, 0x1, URZ ;  /* 0x000000010a0a7899 */ /* 0x000fe400080006ff */
[----:B-1----:R-:W-:Y:S02]  /*02e0*/  ULEA UR5, UR5, UR7, 0x18 ;  /* 0x0000000705057291 */ /* 0x002fe4000f8ec0ff */
[----:B------:R-:W-:-:S04]  /*02f0*/  UIADD3 UR6, UPT, UPT, -UR6, 0x100000, URZ ;  /* 0x0010000006067890 */ /* 0x000fc8000fffe1ff */
[----:B------:R-:W-:Y:S02]  /*0300*/  USHF.L.U32 UR7, UR6, 0xb, URZ ;  /* 0x0000000b06077899 */ /* 0x000fe400080006ff */
[----:B------:R-:W-:Y:S01]  /*0310*/  USHF.L.U32 UR6, UR6, 0x1, URZ ;  /* 0x0000000106067899 */ /* 0x000fe200080006ff */
[----:B------:R-:W1:Y:S11]  /*0320*/  FENCE.VIEW.ASYNC.S ;  /* 0x00000000000073c6 */ /* 0x000e760000000000 */
[----:B-1----:R1:W2:Y:S01]  /*0330*/  SYNCS.EXCH.64 URZ, [UR5+0x31800], UR6 ;  /* 0x0318000605ff75b2 */ /* 0x0022a20008000100 */
[----:B------:R1:W3:Y:S01]  /*0340*/  SYNCS.EXCH.64 URZ, [UR5+0x31820], UR6 ;  /* 0x0318200605ff75b2 */ /* 0x0002e20008000100 */
[----:B------:R1:W4:Y:S01]  /*0350*/  SYNCS.EXCH.64 URZ, [UR5+0x31840], UR8 ;  /* 0x0318400805ff75b2 */ /* 0x0003220008000100 */
[----:B------:R1:W5:Y:S01]  /*0360*/  SYNCS.EXCH.64 URZ, [UR5+0x31808], UR6 ;  /* 0x0318080605ff75b2 */ /* 0x0003620008000100 */
[----:B------:R1:W1:Y:S01]  /*0370*/  SYNCS.EXCH.64 URZ, [UR5+0x31828], UR6 ;  /* 0x0318280605ff75b2 */ /* 0x0002620008000100 */
        /* <DEDUP_REMOVED lines=11> */
[----:B------:R-:W-:Y:S01]  /*0430*/  NOP ;  /* 0x0000000000007918 */ /* 0x000fe20000000000 */
.L_x_6:
[----:B-1----:R-:W-:Y:S05]  /*0440*/  BSYNC.RECONVERGENT B0 ;  /* 0x0000000000007941 */ /* 0x002fea0003800200 */
.L_x_5:
[----:B------:R-:W-:Y:S05]  /*0450*/  BRA `(.L_x_2) ;  /* 0x0000000000b87947 */ /* 0x000fea0003800000 */
.L_x_0:
[----:B------:R-:W1:Y:S01]  /*0460*/  S2UR UR6, SR_CgaCtaId ;  /* 0x00000000000679c3 */ /* 0x000e620000008800 */
[----:B------:R-:W-:Y:S01]  /*0470*/  NOP ;  /* 0x0000000000007918 */ /* 0x000fe20000000000 */
[----:B------:R-:W-:Y:S01]  /*0480*/  UMOV UR4, 0x40 ;  /* 0x0000004000047882 */ /* 0x000fe20000000000 */
[----:B------:R-:W-:Y:S01]  /*0490*/  UMOV UR5, 0x400 ;  /* 0x0000040000057882 */ /* 0x000fe20000000000 */
[----:B-1----:R-:W-:Y:S02]  /*04a0*/  ULEA UR4, UR6, UR4, 0x18 ;  /* 0x0000000406047291 */ /* 0x002fe4000f8ec0ff */
[----:B------:R-:W-:-:S07]  /*04b0*/  ULEA UR5, UR6, UR5, 0x18 ;  /* 0x0000000506057291 */ /* 0x000fce000f8ec0ff */
[----:B------:R-:W1:Y:S02]  /*04c0*/  LDS.U8 R0, [UR4] ;  /* 0x00000004ff007984 */ /* 0x000e640008000000 */
[----:B-1----:R-:W-:-:S13]  /*04d0*/  ISETP.NE.AND P0, PT, R0, RZ, PT ;  /* 0x000000ff0000720c */ /* 0x002fda0003f05270 */
[----:B------:R-:W-:Y:S05]  /*04e0*/  @P0 BRA `(.L_x_7) ;  /* 0x00000000007c0947 */ /* 0x000fea0003800000 */
[----:B------:R-:W-:-:S13]  /*04f0*/  ELECT P0, URZ, PT ;  /* 0x0000000000ff782f */ /* 0x000fda0003800000 */
[----:B------:R-:W-:Y:S05]  /*0500*/  @!P0 BRA `(.L_x_8) ;  /* 0x0000000000848947 */ /* 0x000fea0003800000 */
[----:B------:R-:W-:Y:S01]  /*0510*/  UMOV UR4, 0x10 ;  /* 0x0000001000047882 */ /* 0x000fe20000000000 */
[----:B------:R-:W-:-:S04]  /*0520*/  IMAD.MOV.U32 R2, RZ, RZ, 0xffff ;  /* 0x0000ffffff027424 */ /* 0x000fc800078e00ff */
[----:B------:R-:W-:Y:S04]  /*0530*/  DEPBAR.LE SB1, 0x36 ;  /* 0x00009d800000791a */ /* 0x000fe80000000000 */
[----:B------:R-:W1:Y:S02]  /*0540*/  UTCATOMSWS.FIND_AND_SET.ALIGN UP0, UR4, UR4 ;  /* 0x00000004000475e3 */ /* 0x000e640008000800 */
[----:B-1----:R-:W-:Y:S01]  /*0550*/  PLOP3.LUT P0, PT, PT, PT, UP0, 0x80, 0x8 ;  /* 0x000000000008781c */ /* 0x002fe20003f0f008 */
[----:B------:R-:W-:-:S03]  /*0560*/  IMAD.U32 R7, RZ, RZ, UR4 ;  /* 0x00000004ff077e24 */ /* 0x000fc6000f8e00ff */
[----:B------:R-:W-:-:S04]  /*0570*/  SEL R0, RZ, 0xffffffff, !P0 ;  /* 0xffffffffff007807 */ /* 0x000fc80004000000 */
[----:B------:R-:W-:Y:S01]  /*0580*/  ISETP.NE.AND P0, PT, R0, RZ, PT ;  /* 0x000000ff0000720c */ /* 0x000fe20003f05270 */
[----:B------:R-:W-:-:S12]  /*0590*/  IMAD.MOV.U32 R0, RZ, RZ, 0x1 ;  /* 0x00000001ff007424 */ /* 0x000fd800078e00ff */
[----:B------:R-:W-:Y:S05]  /*05a0*/  @P0 BRA `(.L_x_9) ;  /* 0x0000000000240947 */ /* 0x000fea0003800000 */
.L_x_10:
[----:B------:R-:W-:Y:S05]  /*05b0*/  NANOSLEEP 0x64 ;  /* 0x000000640000795d */ /* 0x000fea0003800000 */
[----:B------:R-:W-:-:S05]  /*05c0*/  UMOV UR4, 0x10 ;  /* 0x0000001000047882 */ /* 0x000fca0000000000 */
[----:B------:R-:W-:Y:S04]  /*05d0*/  DEPBAR.LE SB1, 0x36 ;  /* 0x00009d800000791a */ /* 0x000fe80000000000 */
[----:B------:R-:W1:Y:S02]  /*05e0*/  UTCATOMSWS.FIND_AND_SET.ALIGN UP0, UR4, UR4 ;  /* 0x00000004000475e3 */ /* 0x000e640008000800 */
[----:B-1----:R-:W-:Y:S01]  /*05f0*/  PLOP3.LUT P0, PT, PT, PT, UP0, 0x80, 0x8 ;  /* 0x000000000008781c */ /* 0x002fe20003f0f008 */
[----:B------:R-:W-:-:S03]  /*0600*/  IMAD.U32 R7, RZ, RZ, UR4 ;  /* 0x00000004ff077e24 */ /* 0x000fc6000f8e00ff */
[----:B------:R-:W-:-:S04]  /*0610*/  SEL R4, RZ, 0xffffffff, !P0 ;  /* 0xffffffffff047807 */ /* 0x000fc80004000000 */
[----:B------:R-:W-:-:S13]  /*0620*/  ISETP.NE.AND P0, PT, R4, RZ, PT ;  /* 0x000000ff0400720c */ /* 0x000fda0003f05270 */
[----:B------:R-:W-:Y:S05]  /*0630*/  @!P0 BRA `(.L_x_10) ;  /* 0xfffffffc00dc8947 */ /* 0x000fea000383ffff */
.L_x_9:
[C---:B------:R-:W-:Y:S01]  /*0640*/  VIADD R5, R7.reuse, 0x10 ;  /* 0x0000001007057836 */ /* 0x040fe20000000000 */
[----:B------:R-:W-:Y:S01]  /*0650*/  UMOV UR4, 0x50 ;  /* 0x0000005000047882 */ /* 0x000fe20000000000 */
[----:B------:R-:W-:Y:S01]  /*0660*/  SHF.L.U32 R2, R2, R7, RZ ;  /* 0x0000000702027219 */ /* 0x000fe200000006ff */
[----:B------:R-:W-:Y:S01]  /*0670*/  ULEA UR4, UR6, UR4, 0x18 ;  /* 0x0000000406047291 */ /* 0x000fe2000f8ec0ff */
[----:B------:R-:W-:Y:S01]  /*0680*/  IMAD.SHL.U32 R7, R7, 0x20, RZ ;  /* 0x0000002007077824 */ /* 0x000fe200078e00ff */
[----:B------:R-:W-:-:S04]  /*0690*/  SHF.L.U32 R5, R0, R5, RZ ;  /* 0x0000000500057219 */ /* 0x000fc800000006ff */
[----:B------:R-:W-:-:S05]  /*06a0*/  LOP3.LUT R2, R5, R2, RZ, 0xfc, !PT ;  /* 0x0000000205027212 */ /* 0x000fca00078efcff */
[----:B------:R1:W-:Y:S04]  /*06b0*/  ATOMS.OR RZ, [UR4], R2 ;  /* 0x00000002ffff798c */ /* 0x0003e8000b000004 */
[----:B------:R1:W-:Y:S01]  /*06c0*/  STS [UR5+0x31880], R7 ;  /* 0x03188007ff007988 */ /* 0x0003e20008000805 */
[----:B------:R-:W-:Y:S05]  /*06d0*/  BRA `(.L_x_8) ;  /* 0x0000000000107947 */ /* 0x000fea0003800000 */
.L_x_7:
[----:B------:R-:W-:Y:S02]  /*06e0*/  MOV R0, 0xffffffff ;  /* 0xffffffff00007802 */ /* 0x000fe40000000f00 */
[----:B------:R-:W-:-:S03]  /*06f0*/  MOV R4, 0x720 ;  /* 0x0000072000047802 */ /* 0x000fc60000000f00 */
[----:B------:R1:W-:Y:S04]  /*0700*/  STS [UR5+0x31880], R0 ;  /* 0x03188000ff007988 */ /* 0x0003e80008000805 */
[----:B-1----:R-:W-:Y:S05]  /*0710*/  CALL.REL.NOINC `($__internal_1_$__cuda_sm10x_tcgen05_guardrail_trap_phase_invalid_during_alloc) ;  /* 0x0000004c00487944 */ /* 0x002fea0003c00000 */
.L_x_8:
[----:B------:R-:W-:Y:S05]  /*0720*/  WARPSYNC.ALL ;  /* 0x0000000000007948 */ /* 0x000fea0003800000 */
[----:B------:R-:W-:Y:S01]  /*0730*/  NOP ;  /* 0x0000000000007918 */ /* 0x000fe20000000000 */
.L_x_2:
[----:B------:R-:W1:Y:S01]  /*0740*/  LDC R0, c[0x0][0x388] ;  /* 0x0000e200ff007b82 */ /* 0x000e620000000800 */
[----:B------:R-:W5:Y:S07]  /*0750*/  S2R R21, SR_LANEID ;  /* 0x0000000000157919 */ /* 0x000f6e0000000000 */
[----:B--2345:R-:W-:Y:S01]  /*0760*/  BAR.SYNC.DEFER_BLOCKING 0x0 ;  /* 0x0000000000007b1d */ /* 0x03cfe20000010000 */
[----:B------:R-:W-:Y:S02]  /*0770*/  ISETP.NE.AND P0, PT, R3, RZ, PT ;  /* 0x000000ff0300720c */ /* 0x000fe40003f05270 */
[----:B-1----:R-:W-:-:S04]  /*0780*/  IADD3 R0, PT, PT, R0, 0x7f, RZ ;  /* 0x0000007f00007810 */ /* 0x002fc80007ffe0ff */
[----:B------:R-:W-:-:S05]  /*0790*/  SHF.R.U32.HI R31, RZ, 0x7, R0 ;  /* 0x00000007ff1f7819 */ /* 0x000fca0000011600 */
[----:B------:R-:W-:Y:S02]  /*07a0*/  IMAD R22, R31, 0x6e, RZ ;  /* 0x0000006e1f167824 */ /* 0x000fe400078e02ff */
[----:B------:R-:W-:Y:S05]  /*07b0*/  @!P0 BRA `(.L_x_11) ;  /* 0x0000001000508947 */ /* 0x000fea0003800000 */
[----:B------:R-:W-:Y:S01]  /*07c0*/  ISETP.NE.AND P0, PT, R3, 0x1, PT ;  /* 0x000000010300780c */ /* 0x000fe20003f05270 */
[----:B------:R-:W1:-:S12]  /*07d0*/  S2UR UR5, SR_CgaCtaId ;  /* 0x00000000000579c3 */ /* 0x000e580000008800 */
[----:B------:R-:W-:Y:S05]  /*07e0*/  @!P0 BRA `(.L_x_12) ;  /* 0x0000000400948947 */ /* 0x000fea0003800000 */
[----:B------:R-:W-:-:S13]  /*07f0*/  ISETP.NE.AND P0, PT, R3, 0x2, PT ;  /* 0x000000020300780c */ /* 0x000fda0003f05270 */
[----:B------:R-:W-:Y:S05]  /*0800*/  @P0 BRA `(.L_x_13) ;  /* 0x00000024009c0947 */ /* 0x000fea0003800000 */
[----:B------:R-:W2:Y:S02]  /*0810*/  S2UR UR4, SR_CTAID.X ;  /* 0x00000000000479c3 */ /* 0x000ea40000002500 */
[----:B--2---:R-:W-:-:S13]  /*0820*/  ISETP.LE.U32.AND P0, PT, R22, UR4, PT ;  /* 0x0000000416007c0c */ /* 0x004fda000bf03070 */
[----:B-1----:R-:W-:Y:S05]  /*0830*/  @P0 EXIT ;  /* 0x000000000000094d */ /* 0x002fea0003800000 */
[--C-:B------:R-:W-:Y:S01]  /*0840*/  SHF.R.U32.HI R20, RZ, 0x3, R21.reuse ;  /* 0x00000003ff147819 */ /* 0x100fe20000011615 */
[----:B------:R-:W-:Y:S01]  /*0850*/  ULOP3.LUT UR4, URZ, UR4, URZ, 0x33, !UPT ;  /* 0x00000004ff047292 */ /* 0x000fe2000f8e33ff */
[----:B------:R-:W-:Y:S02]  /*0860*/  HFMA2 R15, -RZ, RZ, 0, 0 ;  /* 0x00000000ff0f7431 */ /* 0x000fe400000001ff */
[----:B------:R-:W-:Y:S01]  /*0870*/  IMAD.MOV.U32 R16, RZ, RZ, RZ ;  /* 0x000000ffff107224 */ /* 0x000fe200078e00ff */
[C---:B------:R-:W-:Y:S01]  /*0880*/  LOP3.LUT R6, R20.reuse, 0x1, RZ, 0x3c, !PT ;  /* 0x0000000114067812 */ /* 0x040fe200078e3cff */
[C---:B------:R-:W-:Y:S01]  /*0890*/  IMAD.SHL.U32 R0, R20.reuse, 0x20, RZ ;  /* 0x0000002014007824 */ /* 0x040fe200078e00ff */
[----:B------:R-:W-:Y:S01]  /*08a0*/  LOP3.LUT R18, R20, 0x2, RZ, 0x3c, !PT ;  /* 0x0000000214127812 */ /* 0x000fe200078e3cff */
[----:B------:R-:W-:Y:S01]  /*08b0*/  VIADD R25, R22, UR4 ;  /* 0x0000000416197c36 */ /* 0x000fe20008000000 */
[----:B------:R-:W-:Y:S01]  /*08c0*/  LOP3.LUT R4, R20, 0x3, RZ, 0x3c, !PT ;  /* 0x0000000314047812 */ /* 0x000fe200078e3cff */
[----:B------:R-:W-:Y:S01]  /*08d0*/  IMAD R20, R21, 0x4, R20 ;  /* 0x0000000415147824 */ /* 0x000fe200078e0214 */
[C---:B------:R-:W-:Y:S01]  /*08e0*/  LOP3.LUT R2, R0.reuse, 0x20, RZ, 0x3c, !PT ;  /* 0x0000002000027812 */ /* 0x040fe200078e3cff */
[----:B------:R-:W-:Y:S01]  /*08f0*/  IMAD.HI.U32 R25, R25, -0x1e0387f1, RZ ;  /* 0xe1fc780f19197827 */ /* 0x000fe200078e00ff */
[C---:B------:R-:W-:Y:S01]  /*0900*/  LOP3.LUT R22, R0.reuse, 0x40, RZ, 0x3c, !PT ;  /* 0x0000004000167812 */ /* 0x040fe200078e3cff */
[----:B------:R-:W-:Y:S01]  /*0910*/  UMOV UR5, URZ ;  /* 0x000000ff00057c82 */ /* 0x000fe20008000000 */
[CC--:B------:R-:W-:Y:S01]  /*0920*/  IADD3 R24, PT, PT, R0.reuse, R21.reuse, RZ ;  /* 0x0000001500187210 */ /* 0x0c0fe20007ffe0ff */
[C---:B------:R-:W-:Y:S01]  /*0930*/  IMAD R19, R21.reuse, 0x4, R6 ;  /* 0x0000000415137824 */ /* 0x040fe200078e0206 */
[----:B------:R-:W-:Y:S01]  /*0940*/  LOP3.LUT R0, R0, 0x60, RZ, 0x3c, !PT ;  /* 0x0000006000007812 */ /* 0x000fe200078e3cff */
[C---:B------:R-:W-:Y:S01]  /*0950*/  IMAD R18, R21.reuse, 0x4, R18 ;  /* 0x0000000415127824 */ /* 0x040fe200078e0212 */
[----:B------:R-:W-:Y:S01]  /*0960*/  LEA R17, R21, R4, 0x2 ;  /* 0x0000000415117211 */ /* 0x000fe200078e10ff */
[----:B------:R-:W-:Y:S01]  /*0970*/  IMAD.IADD R23, R2, 0x1, R21 ;  /* 0x0000000102177824 */ /* 0x000fe200078e0215 */
[----:B------:R-:W-:Y:S01]  /*0980*/  SHF.R.U32.HI R25, RZ, 0x7, R25 ;  /* 0x00000007ff197819 */ /* 0x000fe20000011619 */
[----:B------:R-:W-:Y:S01]  /*0990*/  IMAD.IADD R22, R22, 0x1, R21 ;  /* 0x0000000116167824 */ /* 0x000fe200078e0215 */
[----:B------:R-:W-:-:S07]  /*09a0*/  IADD3 R21, PT, PT, R0, R21, RZ ;  /* 0x0000001500157210 */ /* 0x000fce0007ffe0ff */
.L_x_17:
[----:B-1----:R-:W1:Y:S01]  /*09b0*/  S2R R0, SR_CgaCtaId ;  /* 0x0000000000007919 */ /* 0x002e620000008800 */
[----:B------:R-:W-:Y:S01]  /*09c0*/  MOV R3, 0x400 ;  /* 0x0000040000037802 */ /* 0x000fe20000000f00 */
[----:B------:R-:W-:-:S03]  /*09d0*/  UMOV UR4, URZ ;  /* 0x000000ff00047c82 */ /* 0x000fc60008000000 */
[----:B-1----:R-:W-:-:S07]  /*09e0*/  LEA R0, R0, R3, 0x18 ;  /* 0x0000000300007211 */ /* 0x002fce00078ec0ff */
.L_x_16:
[----:B-1----:R-:W-:Y:S01]  /*09f0*/  LEA R2, R15, R0, 0x3 ;  /* 0x000000000f027211 */ /* 0x002fe200078e18ff */
[----:B------:R-:W-:Y:S01]  /*0a00*/  ULOP3.LUT UP0, URZ, UR4, 0x3, URZ, 0xc0, !UPT ;  /* 0x0000000304ff7892 */ /* 0x000fe2000f80c0ff */
[----:B------:R-:W-:-:S04]  /*0a10*/  SHF.L.U32 R5, R16, 0x1f, RZ ;  /* 0x0000001f10057819 */ /* 0x000fc800000006ff */
[----:B------:R-:W1:Y:S02]  /*0a20*/  SYNCS.PHASECHK.TRANS64.TRYWAIT P0, [R2+URZ+0x31800], R5 ;  /* 0x03180005020075a7 */ /* 0x000e6400080011ff */
[----:B-1----:R-:W-:Y:S05]  /*0a30*/  @!P0 BRA `(.L_x_14) ;  /* 0x00000040009c8947 */ /* 0x002fea0003800000 */
.L_x_67:
[----:B------:R-:W-:Y:S05]  /*0a40*/  BRA.U UP0, `(.L_x_15) ;  /* 0x0000000100bc7547 */ /* 0x000fea000b800000 */
[C-C-:B------:R-:W-:Y:S02]  /*0a50*/  IMAD R26, R15.reuse, 0x200, R0.reuse ;  /* 0x000002000f1a7824 */ /* 0x140fe400078e0200 */
[----:B------:R-:W-:Y:S02]  /*0a60*/  IMAD R3, R15, 0x400, R0 ;  /* 0x000004000f037824 */ /* 0x000fe400078e0200 */
[--C-:B------:R-:W-:Y:S01]  /*0a70*/  IMAD R9, R24, 0x4, R26.reuse ;  /* 0x0000000418097824 */ /* 0x100fe200078e021a */
[-C--:B------:R-:W-:Y:S01]  /*0a80*/  LEA R8, R23, R26.reuse, 0x2 ;  /* 0x0000001a17087211 */ /* 0x080fe200078e10ff */
[--C-:B------:R-:W-:Y:S01]  /*0a90*/  IMAD R29, R22, 0x4, R26.reuse ;  /* 0x00000004161d7824 */ /* 0x100fe200078e021a */
[-C--:B------:R-:W-:Y:S01]  /*0aa0*/  LEA R27, R21, R26.reuse, 0x2 ;  /* 0x0000001a151b7211 */ /* 0x080fe200078e10ff */
[--C-:B-1----:R-:W-:Y:S01]  /*0ab0*/  IMAD R5, R19, 0x4, R26.reuse ;  /* 0x0000000413057824 */ /* 0x102fe200078e021a */
[-C--:B------:R-:W-:Y:S01]  /*0ac0*/  LEA R6, R20, R26.reuse, 0x2 ;  /* 0x0000001a14067211 */ /* 0x080fe200078e10ff */
[----:B------:R-:W1:Y:S01]  /*0ad0*/  LDS R9, [R9+0x30000] ;  /* 0x0300000009097984 */ /* 0x000e620000000800 */
[----:B------:R-:W-:Y:S01]  /*0ae0*/  LEA R4, R18, R26, 0x2 ;  /* 0x0000001a12047211 */ /* 0x000fe200078e10ff */
[----:B------:R-:W-:Y:S01]  /*0af0*/  IMAD R26, R17, 0x4, R26 ;  /* 0x00000004111a7824 */ /* 0x000fe200078e021a */
[-C--:B------:R-:W-:Y:S01]  /*0b00*/  LEA R14, R24, R3.reuse, 0x2 ;  /* 0x00000003180e7211 */ /* 0x080fe200078e10ff */
[----:B------:R-:W2:Y:S01]  /*0b10*/  LDS R8, [R8+0x30000] ;  /* 0x0300000008087984 */ /* 0x000ea20000000800 */
[--C-:B------:R-:W-:Y:S01]  /*0b20*/  IMAD R11, R23, 0x4, R3.reuse ;  /* 0x00000004170b7824 */ /* 0x100fe200078e0203 */
[----:B------:R-:W-:Y:S01]  /*0b30*/  LEA R10, R22, R3, 0x2 ;  /* 0x00000003160a7211 */ /* 0x000fe200078e10ff */
[----:B------:R-:W-:Y:S01]  /*0b40*/  IMAD R7, R21, 0x4, R3 ;  /* 0x0000000415077824 */ /* 0x000fe200078e0203 */
[----:B------:R-:W3:Y:S04]  /*0b50*/  LDS R29, [R29+0x30000] ;  /* 0x030000001d1d7984 */ /* 0x000ee80000000800 */
[----:B------:R-:W4:Y:S01]  /*0b60*/  LDS R27, [R27+0x30000] ;  /* 0x030000001b1b7984 */ /* 0x000f220000000800 */
[----:B------:R-:W-:-:S03]  /*0b70*/  NOP ;  /* 0x0000000000007918 */ /* 0x000fc60000000000 */
[----:B-1----:R1:W-:Y:S04]  /*0b80*/  STS [R6+0x30000], R9 ;  /* 0x0300000906007388 */ /* 0x0023e80000000800 */
[----:B--2---:R2:W-:Y:S04]  /*0b90*/  STS [R5+0x30000], R8 ;  /* 0x0300000805007388 */ /* 0x0045e80000000800 */
[----:B---3--:R3:W-:Y:S04]  /*0ba0*/  STS [R4+0x30000], R29 ;  /* 0x0300001d04007388 */ /* 0x0087e80000000800 */
[----:B----4-:R-:W-:Y:S04]  /*0bb0*/  STS [R26+0x30000], R27 ;  /* 0x0300001b1a007388 */ /* 0x010fe80000000800 */
[----:B------:R-:W4:Y:S04]  /*0bc0*/  LDS R13, [R14+0x30800] ;  /* 0x030800000e0d7984 */ /* 0x000f280000000800 */
[----:B------:R-:W5:Y:S04]  /*0bd0*/  LDS R12, [R11+0x30800] ;  /* 0x030800000b0c7984 */ /* 0x000f680000000800 */
[----:B------:R-:W5:Y:S01]  /*0be0*/  LDS R9, [R10+0x30800] ;  /* 0x030800000a097984 */ /* 0x000f620000000800 */
[----:B-1----:R-:W-:-:S03]  /*0bf0*/  LEA R6, R20, R3, 0x2 ;  /* 0x0000000314067211 */ /* 0x002fc600078e10ff */
[----:B------:R-:W1:Y:S01]  /*0c00*/  LDS R8, [R7+0x30800] ;  /* 0x0308000007087984 */ /* 0x000e620000000800 */
[----:B--2---:R-:W-:Y:S01]  /*0c10*/  IMAD R5, R19, 0x4, R3 ;  /* 0x0000000413057824 */ /* 0x004fe200078e0203 */
[----:B------:R-:W-:Y:S01]  /*0c20*/  NOP ;  /* 0x0000000000007918 */ /* 0x000fe20000000000 */
[-C--:B---3--:R-:W-:Y:S02]  /*0c30*/  LEA R4, R18, R3.reuse, 0x2 ;  /* 0x0000000312047211 */ /* 0x088fe400078e10ff */
[----:B------:R-:W-:Y:S01]  /*0c40*/  LEA R3, R17, R3, 0x2 ;  /* 0x0000000311037211 */ /* 0x000fe200078e10ff */
[----:B----4-:R-:W-:Y:S04]  /*0c50*/  STS [R6+0x30800], R13 ;  /* 0x0308000d06007388 */ /* 0x010fe80000000800 */
[----:B-----5:R-:W-:Y:S04]  /*0c60*/  STS [R5+0x30800], R12 ;  /* 0x0308000c05007388 */ /* 0x020fe80000000800 */
[----:B------:R-:W-:Y:S04]  /*0c70*/  STS [R4+0x30800], R9 ;  /* 0x0308000904007388 */ /* 0x000fe80000000800 */
[----:B-1----:R-:W-:Y:S04]  /*0c80*/  STS [R3+0x30800], R8 ;  /* 0x0308000803007388 */ /* 0x002fe80000000800 */
[----:B------:R-:W1:Y:S04]  /*0c90*/  LDS R27, [R14+0x30a00] ;  /* 0x030a00000e1b7984 */ /* 0x000e680000000800 */
[----:B------:R-:W2:Y:S04]  /*0ca0*/  LDS R26, [R11+0x30a00] ;  /* 0x030a00000b1a7984 */ /* 0x000ea80000000800 */
[----:B------:R-:W3:Y:S04]  /*0cb0*/  LDS R29, [R10+0x30a00] ;  /* 0x030a00000a1d7984 */ /* 0x000ee80000000800 */
[----:B------:R-:W4:Y:S01]  /*0cc0*/  LDS R28, [R7+0x30a00] ;  /* 0x030a0000071c7984 */ /* 0x000f220000000800 */
[----:B------:R-:W-:-:S03]  /*0cd0*/  NOP ;  /* 0x0000000000007918 */ /* 0x000fc60000000000 */
[----:B-1----:R5:W-:Y:S04]  /*0ce0*/  STS [R6+0x30a00], R27 ;  /* 0x030a001b06007388 */ /* 0x002be80000000800 */
[----:B--2---:R5:W-:Y:S04]  /*0cf0*/  STS [R5+0x30a00], R26 ;  /* 0x030a001a05007388 */ /* 0x004be80000000800 */
[----:B---3--:R5:W-:Y:S04]  /*0d00*/  STS [R4+0x30a00], R29 ;  /* 0x030a001d04007388 */ /* 0x008be80000000800 */
[----:B----4-:R5:W-:Y:S01]  /*0d10*/  STS [R3+0x30a00], R28 ;  /* 0x030a001c03007388 */ /* 0x010be20000000800 */
[----:B------:R1:W-:Y:S06]  /*0d20*/  MEMBAR.ALL.CTA ;  /* 0x0000000000007992 */ /* 0x0003ec0000008000 */
[----:B-1----:R-:W2:Y:S02]  /*0d30*/  FENCE.VIEW.ASYNC.S ;  /* 0x00000000000073c6 */ /* 0x002ea40000000000 */
.L_x_15:
[----:B-1----:R-:W-:Y:S01]  /*0d40*/  VIADD R2, R2, 0x31840 ;  /* 0x0003184002027836 */ /* 0x002fe20000000000 */
[C---:B------:R-:W-:Y:S01]  /*0d50*/  ISETP.NE.AND P0, PT, R15.reuse, 0x3, PT ;  /* 0x000000030f00780c */ /* 0x040fe20003f05270 */
[----:B------:R-:W-:Y:S01]  /*0d60*/  VIADD R15, R15, 0x1 ;  /* 0x000000010f0f7836 */ /* 0x000fe20000000000 */
[----:B------:R-:W-:Y:S02]  /*0d70*/  UIADD3 UR4, UPT, UPT, UR4, 0x1, URZ ;  /* 0x0000000104047890 */ /* 0x000fe4000fffe0ff */
[----:B------:R-:W-:Y:S02]  /*0d80*/  PRMT R2, RZ, 0x654, R2 ;  /* 0x00000654ff027816 */ /* 0x000fe40000000002 */
[----:B------:R-:W-:Y:S01]  /*0d90*/  SEL R15, R15, RZ, P0 ;  /* 0x000000ff0f0f7207 */ /* 0x000fe20000000000 */
[----:B------:R-:W-:Y:S01]  /*0da0*/  UISETP.NE.AND UP0, UPT, UR4, 0xc, UPT ;  /* 0x0000000c0400788c */ /* 0x000fe2000bf05270 */
[----:B--2---:R1:W-:Y:S02]  /*0db0*/  SYNCS.ARRIVE.TRANS64.RED.A1T0 RZ, [R2+URZ], RZ ;  /* 0x000000ff02ff79a7 */ /* 0x0043e400081004ff */
[----:B------:R-:W-:-:S04]  /*0dc0*/  ISETP.NE.AND P0, PT, R15, RZ, PT ;  /* 0x000000ff0f00720c */ /* 0x000fc80003f05270 */
[----:B-----5:R-:W-:-:S04]  /*0dd0*/  SEL R3, RZ, 0x1, P0 ;  /* 0x00000001ff037807 */ /* 0x020fc80000000000 */
[----:B------:R-:W-:Y:S01]  /*0de0*/  LOP3.LUT R16, R16, R3, RZ, 0x3c, !PT ;  /* 0x0000000310107212 */ /* 0x000fe200078e3cff */
[----:B------:R-:W-:Y:S06]  /*0df0*/  BRA.U UP0, `(.L_x_16) ;  /* 0xfffffff900fc7547 */ /* 0x000fec000b83ffff */
[----:B------:R-:W-:-:S13]  /*0e00*/  ISETP.NE.AND P0, PT, R25, UR5, PT ;  /* 0x0000000519007c0c */ /* 0x000fda000bf05270 */
[----:B------:R-:W-:Y:S05]  /*0e10*/  @!P0 EXIT ;  /* 0x000000000000894d */ /* 0x000fea0003800000 */
[----:B------:R-:W-:Y:S01]  /*0e20*/  UIADD3 UR5, UPT, UPT, UR5, 0x1, URZ ;  /* 0x0000000105057890 */ /* 0x000fe2000fffe0ff */
[----:B------:R-:W-:Y:S05]  /*0e30*/  BRA `(.L_x_17) ;  /* 0xfffffff800dc7947 */ /* 0x000fea000383ffff */
.L_x_12:
[----:B-1----:R-:W-:-:S09]  /*0e40*/  UISETP.NE.AND UP0, UPT, UR5, URZ, UPT ;  /* 0x000000ff0500728c */ /* 0x002fd2000bf05270 */
[----:B------:R-:W-:Y:S05]  /*0e50*/  BRA.U UP0, `(.L_x_13) ;  /* 0x0000002100087547 */ /* 0x000fea000b800000 */
[----:B------:R-:W1:Y:S01]  /*0e60*/  S2UR UR4, SR_CTAID.X ;  /* 0x00000000000479c3 */ /* 0x000e620000002500 */
[----:B------:R-:W-:Y:S02]  /*0e70*/  UMOV UR8, 0x400 ;  /* 0x0000040000087882 */ /* 0x000fe40000000000 */
[----:B------:R-:W-:-:S04]  /*0e80*/  ULEA UR8, UR5, UR8, 0x18 ;  /* 0x0000000805087291 */ /* 0x000fc8000f8ec0ff */
[----:B------:R-:W-:Y:S02]  /*0e90*/  UIADD3 UR5, UPT, UPT, UR8, 0x14000, URZ ;  /* 0x0001400008057890 */ /* 0x000fe4000fffe0ff */
[----:B------:R-:W-:Y:S02]  /*0ea0*/  UIADD3 UR6, UPT, UPT, UR8, 0x4000, URZ ;  /* 0x0000400008067890 */ /* 0x000fe4000fffe0ff */
[----:B------:R-:W-:Y:S02]  /*0eb0*/  USHF.R.U32.HI UR5, URZ, 0x4, UR5 ;  /* 0x00000004ff057899 */ /* 0x000fe40008011605 */
[----:B------:R-:W-:Y:S02]  /*0ec0*/  USHF.R.U32.HI UR6, URZ, 0x4, UR6 ;  /* 0x00000004ff067899 */ /* 0x000fe40008011606 */
[----:B------:R-:W-:Y:S01]  /*0ed0*/  ULOP3.LUT UR5, UR5, 0x3fc0, URZ, 0xc0, !UPT ;  /* 0x00003fc005057892 */ /* 0x000fe2000f8ec0ff */
[----:B-1----:R-:W-:-:S13]  /*0ee0*/  ISETP.LE.U32.AND P0, PT, R22, UR4, PT ;  /* 0x0000000416007c0c */ /* 0x002fda000bf03070 */
[----:B------:R-:W-:Y:S05]  /*0ef0*/  @P0 EXIT ;  /* 0x000000000000094d */ /* 0x000fea0003800000 */
[----:B------:R-:W-:Y:S01]  /*0f00*/  ULOP3.LUT UR4, URZ, UR4, URZ, 0x33, !UPT ;  /* 0x00000004ff047292 */ /* 0x000fe2000f8e33ff */
[----:B------:R-:W-:Y:S01]  /*0f10*/  IMAD.U32 R8, RZ, RZ, UR5 ;  /* 0x00000005ff087e24 */ /* 0x000fe2000f8e00ff */
[----:B------:R-:W-:Y:S01]  /*0f20*/  ULOP3.LUT UR6, UR6, 0x3fc0, URZ, 0xc0, !UPT ;  /* 0x00003fc006067892 */ /* 0x000fe2000f8ec0ff */
[C---:B------:R-:W-:Y:S01]  /*0f30*/  ISETP.GE.U32.AND P0, PT, R21.reuse, 0x4, PT ;  /* 0x000000041500780c */ /* 0x040fe20003f06070 */
[----:B------:R-:W-:Y:S01]  /*0f40*/  IMAD.MOV.U32 R4, RZ, RZ, RZ ;  /* 0x000000ffff047224 */ /* 0x000fe200078e00ff */
[----:B------:R-:W-:Y:S01]  /*0f50*/  UMOV UR18, URZ ;  /* 0x000000ff00127c82 */ /* 0x000fe20008000000 */
[----:B------:R-:W-:Y:S01]  /*0f60*/  VIADD R3, R22, UR4 ;  /* 0x0000000416037c36 */ /* 0x000fe20008000000 */
[----:B------:R-:W-:Y:S01]  /*0f70*/  UMOV UR15, URZ ;  /* 0x000000ff000f7c82 */ /* 0x000fe20008000000 */
[C---:B------:R-:W-:Y:S01]  /*0f80*/  IMAD R8, R21.reuse, 0x700, R8 ;  /* 0x0000070015087824 */ /* 0x040fe200078e0208 */
[----:B------:R-:W-:Y:S01]  /*0f90*/  LEA R9, R21, UR6, 0xa ;  /* 0x0000000615097c11 */ /* 0x000fe2000f8e50ff */
[----:B------:R-:W-:Y:S01]  /*0fa0*/  IMAD.HI.U32 R3, R3, -0x1e0387f1, RZ ;  /* 0xe1fc780f03037827 */ /* 0x000fe200078e00ff */
[----:B------:R-:W-:Y:S01]  /*0fb0*/  UMOV UR6, 0x1c0 ;  /* 0x000001c000067882 */ /* 0x000fe20000000000 */
[----:B------:R-:W-:Y:S01]  /*0fc0*/  UMOV UR7, 0x1c4 ;  /* 0x000001c400077882 */ /* 0x000fe20000000000 */
[----:B------:R-:W-:Y:S01]  /*0fd0*/  SEL R9, R9, RZ, !P0 ;  /* 0x000000ff09097207 */ /* 0x000fe20004000000 */
[----:B------:R-:W-:Y:S01]  /*0fe0*/  UMOV UR4, 0x1c0 ;  /* 0x000001c000047882 */ /* 0x000fe20000000000 */
[----:B------:R-:W-:Y:S01]  /*0ff0*/  SEL R8, R8, RZ, !P0 ;  /* 0x000000ff08087207 */ /* 0x000fe20004000000 */
[----:B------:R-:W-:Y:S01]  /*1000*/  UMOV UR5, 0x1c4 ;  /* 0x000001c400057882 */ /* 0x000fe20000000000 */
[----:B------:R-:W-:-:S07]  /*1010*/  SHF.R.U32.HI R3, RZ, 0x7, R3 ;  /* 0x00000007ff037819 */ /* 0x000fce0000011603 */
.L_x_24:
[----:B------:R-:W-:Y:S01]  /*1020*/  USHF.R.U32.HI UR10, URZ, 0x1, UR18 ;  /* 0x00000001ff0a7899 */ /* 0x000fe20008011612 */
[----:B------:R-:W-:Y:S01]  /*1030*/  HFMA2 R7, -RZ, RZ, 0, 5.9604644775390625e-08 ;  /* 0x00000001ff077431 */ /* 0x000fe200000001ff */
[----:B------:R-:W-:Y:S02]  /*1040*/  USHF.L.U32 UR9, UR18, 0x3, URZ ;  /* 0x0000000312097899 */ /* 0x000fe400080006ff */
[----:B------:R-:W-:Y:S02]  /*1050*/  ULOP3.LUT UR10, UR10, 0x1, URZ, 0xc, !UPT ;  /* 0x000000010a0a7892 */ /* 0x000fe4000f8e0cff */
[----:B------:R-:W-:Y:S02]  /*1060*/  ULOP3.LUT UR9, UR9, 0x8, URZ, 0xc0, !UPT ;  /* 0x0000000809097892 */ /* 0x000fe4000f8ec0ff */
[----:B------:R-:W-:Y:S02]  /*1070*/  USHF.L.U32 UR10, UR10, 0x1f, URZ ;  /* 0x0000001f0a0a7899 */ /* 0x000fe400080006ff */
[----:B------:R-:W-:-:S02]  /*1080*/  ULOP3.LUT UR12, UR18, 0x1, URZ, 0xc0, !UPT ;  /* 0x00000001120c7892 */ /* 0x000fc4000f8ec0ff */
[----:B------:R-:W-:Y:S01]  /*1090*/  MOV R0, UR9 ;  /* 0x0000000900007c02 */ /* 0x000fe20008000f00 */
[----:B------:R-:W-:Y:S01]  /*10a0*/  UIADD3 UR9, UPT, UPT, UR8, UR9, URZ ;  /* 0x0000000908097290 */ /* 0x000fe2000fffe0ff */
[----:B------:R-:W-:Y:S01]  /*10b0*/  MOV R5, UR10 ;  /* 0x0000000a00057c02 */ /* 0x000fe20008000f00 */
[----:B------:R-:W-:Y:S02]  /*10c0*/  UIMAD UR12, UR12, 0xe0, URZ ;  /* 0x000000e00c0c78a4 */ /* 0x000fe4000f8e02ff */
[----:B------:R-:W-:Y:S01]  /*10d0*/  UIADD3 UR11, UPT, UPT, UR9, 0x31860, URZ ;  /* 0x00031860090b7890 */ /* 0x000fe2000fffe0ff */
[----:B------:R-:W1:Y:S02]  /*10e0*/  SYNCS.PHASECHK.TRANS64.TRYWAIT P0, [R0+UR8+0x31870], R5 ;  /* 0x03187005000075a7 */ /* 0x000e640008001108 */
[----:B-1----:R-:W-:Y:S09]  /*10f0*/  @!P0 BRA `(.L_x_18) ;  /* 0x0000003c00048947 */ /* 0x002ff20003800000 */
.L_x_69:
[----:B------:R-:W-:Y:S01]  /*1100*/  NOP ;  /* 0x0000000000007918 */ /* 0x000fe20000000000 */
[----:B------:R-:W-:Y:S01]  /*1110*/  UMOV UR17, 0xa ;  /* 0x0000000a00117882 */ /* 0x000fe20000000000 */
[----:B------:R-:W-:-:S05]  /*1120*/  UMOV UR16, 0xfffffff4 ;  /* 0xfffffff400107882 */ /* 0x000fca0000000000 */
.L_x_23:
[----:B------:R-:W-:Y:S01]  /*1130*/  ULEA UR13, UR15, UR8, 0x3 ;  /* 0x000000080f0d7291 */ /* 0x000fe2000f8e18ff */
[----:B-1----:R-:W-:Y:S01]  /*1140*/  SHF.L.U32 R11, R4, 0x1f, RZ ;  /* 0x0000001f040b7819 */ /* 0x002fe200000006ff */
[----:B------:R-:W-:Y:S01]  /*1150*/  UIADD3 UR14, UPT, UPT, UR16, 0xc, URZ ;  /* 0x0000000c100e7890 */ /* 0x000fe2000fffe0ff */
[----:B------:R-:W-:Y:S03]  /*1160*/  MOV R0, UR15 ;  /* 0x0000000f00007c02 */ /* 0x000fe60008000f00 */
[----:B------:R-:W-:Y:S03]  /*1170*/  ULOP3.LUT UP0, UR14, UR14, 0x2, URZ, 0xc0, !UPT ;  /* 0x000000020e0e7892 */ /* 0x000fe6000f80c0ff */
[----:B------:R-:W1:Y:S02]  /*1180*/  SYNCS.PHASECHK.TRANS64.TRYWAIT P0, [UR13+0x31840], R11 ;  /* 0x0318400bff0075a7 */ /* 0x000e64000800110d */
[----:B-12---:R-:W-:Y:S07]  /*1190*/  @!P0 BRA `(.L_x_19) ;  /* 0x0000003800fc8947 */ /* 0x006fee0003800000 */
.L_x_71:
[----:B------:R-:W-:Y:S01]  /*11a0*/  NOP ;  /* 0x0000000000007918 */ /* 0x000fe20000000000 */
[----:B------:R-:W-:Y:S05]  /*11b0*/  BRA.U UP0, `(.L_x_20) ;  /* 0x0000000100487547 */ /* 0x000fea000b800000 */
[----:B------:R-:W-:Y:S02]  /*11c0*/  ULEA UR19, UR15, UR8, 0x9 ;  /* 0x000000080f137291 */ /* 0x000fe4000f8e48ff */
[----:B------:R-:W-:Y:S02]  /*11d0*/  ULEA UR9, UR15, UR8, 0xa ;  /* 0x000000080f097291 */ /* 0x000fe4000f8e50ff */
[----:B------:R-:W-:Y:S02]  /*11e0*/  UIADD3 UR19, UPT, UPT, UR19, 0x30000, URZ ;  /* 0x0003000013137890 */ /* 0x000fe4000fffe0ff */
[----:B------:R-:W-:Y:S02]  /*11f0*/  UIADD3 UR10, UPT, UPT, UR9, 0x30800, URZ ;  /* 0x00030800090a7890 */ /* 0x000fe4000fffe0ff */
[----:B------:R-:W-:Y:S02]  /*1200*/  UIADD3 UR9, UPT, UPT, UR9, 0x30a00, URZ ;  /* 0x00030a0009097890 */ /* 0x000fe4000fffe0ff */
[----:B------:R-:W-:Y:S02]  /*1210*/  USHF.R.U32.HI UR19, URZ, 0x4, UR19 ;  /* 0x00000004ff137899 */ /* 0x000fe40008011613 */
[----:B------:R-:W-:Y:S02]  /*1220*/  USHF.R.U32.HI UR10, URZ, 0x4, UR10 ;  /* 0x00000004ff0a7899 */ /* 0x000fe4000801160a */
[----:B------:R-:W-:Y:S02]  /*1230*/  USHF.R.U32.HI UR9, URZ, 0x4, UR9 ;  /* 0x00000004ff097899 */ /* 0x000fe40008011609 */
[----:B------:R-:W-:Y:S02]  /*1240*/  ULOP3.LUT UR20, UR19, 0x3fe0, URZ, 0xc0, !UPT ;  /* 0x00003fe013147892 */ /* 0x000fe4000f8ec0ff */
[----:B------:R-:W-:Y:S02]  /*1250*/  ULOP3.LUT UR22, UR10, 0x3fc0, URZ, 0xc0, !UPT ;  /* 0x00003fc00a167892 */ /* 0x000fe4000f8ec0ff */
[----:B------:R-:W-:Y:S01]  /*1260*/  ULOP3.LUT UR24, UR9, 0x3fe0, URZ, 0xc0, !UPT ;  /* 0x00003fe009187892 */ /* 0x000fe2000f8ec0ff */
[----:B------:R-:W-:Y:S01]  /*1270*/  UMOV UR21, 0x4008 ;  /* 0x0000400800157882 */ /* 0x000fe20000000000 */
[----:B------:R-:W-:Y:S01]  /*1280*/  UMOV UR23, 0x4008 ;  /* 0x0000400800177882 */ /* 0x000fe20000000000 */
[----:B------:R-:W-:Y:S02]  /*1290*/  UMOV UR25, 0x4008 ;  /* 0x0000400800197882 */ /* 0x000fe40000000000 */
[----:B------:R2:W-:Y:S02]  /*12a0*/  UTCCP.T.S.4x32dp128bit tmem[0x1c0], gdesc[UR20] ;  /* 0x0001c014ff0079e7 */ /* 0x0005e40009100000 */
[----:B------:R2:W-:Y:S02]  /*12b0*/  UTCCP.T.S.4x32dp128bit tmem[0x1c4], gdesc[UR22] ;  /* 0x0001c416ff0079e7 */ /* 0x0005e40009100000 */
[----:B------:R2:W-:Y:S01]  /*12c0*/  UTCCP.T.S.4x32dp128bit tmem[0x1c8], gdesc[UR24] ;  /* 0x0001c818ff0079e7 */ /* 0x0005e20009100000 */
[----:B------:R-:W-:Y:S02]  /*12d0*/  NOP ;  /* 0x0000000000007918 */ /* 0x000fe40000000000 */
.L_x_20:
[----:B------:R-:W-:Y:S01]  /*12e0*/  UISETP.NE.AND UP0, UPT, UR15, 0x3, UPT ;  /* 0x000000030f00788c */ /* 0x000fe2000bf05270 */
[----:B------:R-:W-:Y:S01]  /*12f0*/  SHFL.IDX PT, R5, R8, R0, 0x1f ;  /* 0x00001f0008057589 */ /* 0x000fe200000e0000 */
[----:B------:R-:W-:Y:S01]  /*1300*/  UIADD3 UR10, UPT, UPT, UR15, 0x1, URZ ;  /* 0x000000010f0a7890 */ /* 0x000fe2000fffe0ff */
[----:B------:R-:W-:Y:S03]  /*1310*/  NOP ;  /* 0x0000000000007918 */ /* 0x000fe60000000000 */
[----:B------:R-:W-:Y:S03]  /*1320*/  USEL UR10, UR10, URZ, UP0 ;  /* 0x000000ff0a0a7287 */ /* 0x000fe60008000000 */
[----:B-1----:R-:W1:Y:S01]  /*1330*/  SHFL.IDX PT, R2, R9, R0, 0x1f ;  /* 0x00001f0009027589 */ /* 0x002e6200000e0000 */
[----:B------:R-:W-:Y:S02]  /*1340*/  USHF.L.U32 UR15, UR14, 0x4, URZ ;  /* 0x000000040e0f7899 */ /* 0x000fe400080006ff */
[----:B------:R-:W-:Y:S02]  /*1350*/  ULEA UR9, UR10, UR8, 0x3 ;  /* 0x000000080a097291 */ /* 0x000fe4000f8e18ff */
[----:B------:R-:W-:Y:S01]  /*1360*/  ULEA UR14, UR14, 0x8b8, 0xd ;  /* 0x000008b80e0e7891 */ /* 0x000fe2000f8e68ff */
[----:B------:R-:W-:Y:S01]  /*1370*/  ISETP.NE.AND P0, PT, RZ, UR10, PT ;  /* 0x0000000aff007c0c */ /* 0x000fe2000bf05270 */
[----:B------:R-:W-:Y:S01]  /*1380*/  UISETP.NE.AND UP0, UPT, UR16, -0xc, UPT ;  /* 0xfffffff41000788c */ /* 0x000fe2000bf05270 */
[----:B------:R-:W-:Y:S01]  /*1390*/  IMAD.U32 R10, RZ, RZ, UR10 ;  /* 0x0000000aff0a7e24 */ /* 0x000fe2000f8e00ff */
[----:B------:R-:W-:Y:S02]  /*13a0*/  UPRMT UR15, UR15, 0x5410, UR14 ;  /* 0x000054100f0f7896 */ /* 0x000fe4000800000e */
[----:B------:R-:W-:Y:S01]  /*13b0*/  UIADD3 UR13, UPT, UPT, UR13, 0x31820, URZ ;  /* 0x000318200d0d7890 */ /* 0x000fe2000fffe0ff */
[----:B------:R-:W-:Y:S01]  /*13c0*/  UMOV UR14, URZ ;  /* 0x000000ff000e7c82 */ /* 0x000fe20008000000 */
[----:B--2---:R-:W-:Y:S01]  /*13d0*/  UMOV UR23, 0x40004040 ;  /* 0x4000404000177882 */ /* 0x004fe20000000000 */
[----:B------:R-:W-:Y:S01]  /*13e0*/  UMOV UR21, 0x40004040 ;  /* 0x4000404000157882 */ /* 0x000fe20000000000 */
[----:B------:R-:W-:Y:S01]  /*13f0*/  UMOV UR27, 0x40004040 ;  /* 0x40004040001b7882 */ /* 0x000fe20000000000 */
[----:B------:R-:W-:Y:S01]  /*1400*/  UMOV UR25, 0x40004040 ;  /* 0x4000404000197882 */ /* 0x000fe20000000000 */
[----:B------:R-:W-:Y:S01]  /*1410*/  UMOV UR31, 0x40004040 ;  /* 0x40004040001f7882 */ /* 0x000fe20000000000 */
[----:B------:R-:W-:Y:S01]  /*1420*/  UMOV UR29, 0x40004040 ;  /* 0x40004040001d7882 */ /* 0x000fe20000000000 */
[----:B------:R-:W-:Y:S01]  /*1430*/  UMOV UR35, 0x40004040 ;  /* 0x4000404000237882 */ /* 0x000fe20000000000 */
[----:B------:R-:W-:Y:S01]  /*1440*/  UMOV UR33, 0x40004040 ;  /* 0x4000404000217882 */ /* 0x000fe20000000000 */
[----:B-1----:R-:W-:Y:S02]  /*1450*/  R2UR UR22, R2 ;  /* 0x00000000021672ca */ /* 0x002fe400000e0000 */
[----:B------:R-:W-:Y:S02]  /*1460*/  R2UR UR20, R5 ;  /* 0x00000000051472ca */ /* 0x000fe400000e0000 */
[----:B------:R-:W-:Y:S04]  /*1470*/  SEL R5, RZ, 0x1, P0 ;  /* 0x00000001ff057807 */ /* 0x000fe80000000000 */
[----:B------:R-:W-:Y:S05]  /*1480*/  LOP3.LUT R4, R4, R5, RZ, 0x3c, !PT ;  /* 0x0000000504047212 */ /* 0x000fea00078e3cff */
[----:B------:R-:W-:Y:S01]  /*1490*/  UIADD3 UR26, UPT, UPT, UR22, 0x2, URZ ;  /* 0x00000002161a7890 */ /* 0x000fe2000fffe0ff */
[----:B------:R-:W-:Y:S01]  /*14a0*/  IMAD.U32 R13, R4, -0x80000000, RZ ;  /* 0x80000000040d7824 */ /* 0x000fe200078e00ff */
[----:B------:R-:W-:Y:S01]  /*14b0*/  UIADD3 UR24, UPT, UPT, UR20, 0x2, URZ ;  /* 0x0000000214187890 */ /* 0x000fe2000fffe0ff */
[----:B------:R1:W-:Y:S01]  /*14c0*/  UTCQMMA gdesc[UR22], gdesc[UR20], tmem[UR12], tmem[UR14], idesc[UR15], tmem[UR6], UP0 ;  /* 0x00060e1416007dea */ /* 0x0003e2000800030c */
[----:B------:R-:W-:Y:S02]  /*14d0*/  UIADD3 UR30, UPT, UPT, UR22, 0x4, URZ ;  /* 0x00000004161e7890 */ /* 0x000fe4000fffe0ff */
[----:B------:R-:W-:Y:S02]  /*14e0*/  UIADD3 UR28, UPT, UPT, UR20, 0x4, URZ ;  /* 0x00000004141c7890 */ /* 0x000fe4000fffe0ff */
[----:B------:R-:W-:Y:S02]  /*14f0*/  UIADD3 UR34, UPT, UPT, UR22, 0x6, URZ ;  /* 0x0000000616227890 */ /* 0x000fe4000fffe0ff */
[----:B------:R-:W-:Y:S01]  /*1500*/  UIADD3 UR32, UPT, UPT, UR20, 0x6, URZ ;  /* 0x0000000614207890 */ /* 0x000fe2000fffe0ff */
[----:B------:R1:W-:Y:S04]  /*1510*/  UTCQMMA gdesc[UR26], gdesc[UR24], tmem[UR12], tmem[UR14], idesc[UR15], tmem[UR6], UPT ;  /* 0x00060e181a007dea */ /* 0x0003e8000b80030c */
[----:B------:R1:W-:Y:S04]  /*1520*/  UTCQMMA gdesc[UR30], gdesc[UR28], tmem[UR12], tmem[UR14], idesc[UR15], tmem[UR6], UPT ;  /* 0x00060e1c1e007dea */ /* 0x0003e8000b80030c */
[----:B------:R1:W-:Y:S01]  /*1530*/  UTCQMMA gdesc[UR34], gdesc[UR32], tmem[UR12], tmem[UR14], idesc[UR15], tmem[UR6], UPT ;  /* 0x00060e2022007dea */ /* 0x0003e2000b80030c */
[----:B------:R1:W-:Y:S01]  /*1540*/  UTCBAR [UR13], URZ ;  /* 0x000000ff0d0073e9 */ /* 0x0003e200080000ff */
[----:B------:R-:W2:Y:S02]  /*1550*/  SYNCS.PHASECHK.TRANS64.TRYWAIT P0, [UR9+0x31840], R13 ;  /* 0x0318400dff0075a7 */ /* 0x000ea40008001109 */
[----:B-12---:R-:W-:Y:S05]  /*1560*/  @!P0 BRA `(.L_x_21) ;  /* 0x0000003800248947 */ /* 0x006fea0003800000 */
.L_x_73:
[----:B------:R-:W-:Y:S01]  /*1570*/  ELECT P0, URZ, PT ;  /* 0x0000000000ff782f */ /* 0x000fe20003800000 */
[----:B------:R-:W-:Y:S01]  /*1580*/  SHFL.IDX PT, R2, R9, R10, 0x1f ;  /* 0x00001f0a09027589 */ /* 0x000fe200000e0000 */
[----:B------:R-:W-:Y:S02]  /*1590*/  UIADD3 UR9, UPT, UPT, UR9, 0x31820, URZ ;  /* 0x0003182009097890 */ /* 0x000fe4000fffe0ff */
[----:B------:R-:W-:Y:S05]  /*15a0*/  UISETP.NE.AND UP0, UPT, UR16, -0x2, UPT ;  /* 0xfffffffe1000788c */ /* 0x000fea000bf05270 */
[----:B-1----:R-:W1:Y:S01]  /*15b0*/  SHFL.IDX PT, R0, R8, R10, 0x1f ;  /* 0x00001f0a08007589 */ /* 0x002e6200000e0000 */
[----:B------:R-:W-:Y:S01]  /*15c0*/  NOP ;  /* 0x0000000000007918 */ /* 0x000fe20000000000 */
[----:B------:R-:W-:Y:S02]  /*15d0*/  NOP ;  /* 0x0000000000007918 */ /* 0x000fe40000000000 */
[C---:B------:R-:W-:Y:S01]  /*15e0*/  @P0 IMAD.SHL.U32 R5, R7.reuse, 0x2000, RZ ;  /* 0x0000200007050824 */ /* 0x040fe200078e00ff */
[----:B------:R-:W-:Y:S01]  /*15f0*/  UMOV UR21, 0x40004040 ;  /* 0x4000404000157882 */ /* 0x000fe20000000000 */
[----:B------:R-:W-:Y:S01]  /*1600*/  @P0 IMAD.SHL.U32 R6, R7, 0x10, RZ ;  /* 0x0000001007060824 */ /* 0x000fe200078e00ff */
[----:B------:R-:W-:Y:S01]  /*1610*/  UMOV UR15, 0x40004040 ;  /* 0x40004040000f7882 */ /* 0x000fe20000000000 */
[----:B------:R-:W-:Y:S01]  /*1620*/  UMOV UR27, 0x40004040 ;  /* 0x40004040001b7882 */ /* 0x000fe20000000000 */
[----:B------:R-:W-:Y:S01]  /*1630*/  @P0 LOP3.LUT R5, R5, 0x6000, RZ, 0xc0, !PT ;  /* 0x0000600005050812 */ /* 0x000fe200078ec0ff */
[----:B------:R-:W-:Y:S01]  /*1640*/  UMOV UR25, 0x40004040 ;  /* 0x4000404000197882 */ /* 0x000fe20000000000 */
[----:B------:R-:W-:Y:S01]  /*1650*/  @P0 LOP3.LUT R6, R6, 0x30, RZ, 0xc0, !PT ;  /* 0x0000003006060812 */ /* 0x000fe200078ec0ff */
[----:B------:R-:W-:Y:S01]  /*1660*/  UMOV UR31, 0x40004040 ;  /* 0x40004040001f7882 */ /* 0x000fe20000000000 */
[----:B------:R-:W-:Y:S01]  /*1670*/  @P0 LOP3.LUT R5, R5, 0x8b8, RZ, 0xfc, !PT ;  /* 0x000008b805050812 */ /* 0x000fe200078efcff */
[----:B------:R-:W-:Y:S01]  /*1680*/  UMOV UR29, 0x40004040 ;  /* 0x40004040001d7882 */ /* 0x000fe20000000000 */
[----:B------:R-:W-:Y:S01]  /*1690*/  UMOV UR35, 0x40004040 ;  /* 0x4000404000237882 */ /* 0x000fe20000000000 */
[----:B------:R-:W-:Y:S01]  /*16a0*/  UMOV UR33, 0x40004040 ;  /* 0x4000404000217882 */ /* 0x000fe20000000000 */
[----:B------:R-:W-:Y:S02]  /*16b0*/  @P0 PRMT R5, R6, 0x5410, R5 ;  /* 0x0000541006050816 */ /* 0x000fe40000000005 */
[----:B-1----:R-:W-:Y:S01]  /*16c0*/  R2UR UR14, R0 ;  /* 0x00000000000e72ca */ /* 0x002fe200000e0000 */
[----:B------:R-:W-:Y:S01]  /*16d0*/  @P0 IMAD.MOV.U32 R10, RZ, RZ, RZ ;  /* 0x000000ffff0a0224 */ /* 0x000fe200078e00ff */
[----:B------:R-:W-:Y:S02]  /*16e0*/  @P0 R2UR UR13, R5 ;  /* 0x00000000050d02ca */ /* 0x000fe400000e0000 */
[----:B------:R-:W-:Y:S02]  /*16f0*/  R2UR UR20, R2 ;  /* 0x00000000021472ca */ /* 0x000fe400000e0000 */
[----:B------:R-:W-:Y:S07]  /*1700*/  @P0 R2UR UR22, R10 ;  /* 0x000000000a1602ca */ /* 0x000fee00000e0000 */
[----:B------:R-:W-:Y:S02]  /*1710*/  UIADD3 UR24, UPT, UPT, UR14, 0x2, URZ ;  /* 0x000000020e187890 */ /* 0x000fe4000fffe0ff */
[----:B------:R-:W-:Y:S01]  /*1720*/  UIADD3 UR28, UPT, UPT, UR14, 0x4, URZ ;  /* 0x000000040e1c7890 */ /* 0x000fe2000fffe0ff */
[----:B------:R-:W-:Y:S01]  /*1730*/  IMAD.U32 R11, RZ, RZ, UR13 ;  /* 0x0000000dff0b7e24 */ /* 0x000fe2000f8e00ff */
[----:B------:R-:W-:Y:S02]  /*1740*/  UIADD3 UR26, UPT, UPT, UR20, 0x2, URZ ;  /* 0x00000002141a7890 */ /* 0x000fe4000fffe0ff */
[----:B------:R-:W-:Y:S02]  /*1750*/  UIADD3 UR30, UPT, UPT, UR20, 0x4, URZ ;  /* 0x00000004141e7890 */ /* 0x000fe4000fffe0ff */
[----:B------:R-:W-:Y:S01]  /*1760*/  @P0 R2UR UR23, R11 ;  /* 0x000000000b1702ca */ /* 0x000fe200000e0000 */
[----:B------:R-:W-:Y:S02]  /*1770*/  UIADD3 UR34, UPT, UPT, UR20, 0x6, URZ ;  /* 0x0000000614227890 */ /* 0x000fe4000fffe0ff */
[----:B------:R-:W-:Y:S10]  /*1780*/  UIADD3 UR32, UPT, UPT, UR14, 0x6, URZ ;  /* 0x000000060e207890 */ /* 0x000ff4000fffe0ff */
[----:B------:R1:W-:Y:S01]  /*1790*/  UTCQMMA gdesc[UR20], gdesc[UR14], tmem[UR12], tmem[UR22], idesc[UR23], tmem[UR4], UPT ;  /* 0x0004160e14007dea */ /* 0x0003e2000b80030c */
[----:B------:R1:W-:Y:S01]  /*17a0*/  UTCQMMA gdesc[UR26], gdesc[UR24], tmem[UR12], tmem[UR22], idesc[UR23], tmem[UR4], UPT ;  /* 0x000416181a007dea */ /* 0x0003e2000b80030c */
[----:B------:R1:W-:Y:S01]  /*17b0*/  UTCQMMA gdesc[UR30], gdesc[UR28], tmem[UR12], tmem[UR22], idesc[UR23], tmem[UR4], UPT ;  /* 0x0004161c1e007dea */ /* 0x0003e2000b80030c */
[----:B------:R1:W-:Y:S01]  /*17c0*/  UTCQMMA gdesc[UR34], gdesc[UR32], tmem[UR12], tmem[UR22], idesc[UR23], tmem[UR4], UPT ;  /* 0x0004162022007dea */ /* 0x0003e2000b80030c */
[----:B------:R1:W-:Y:S01]  /*17d0*/  UTCBAR [UR9], URZ ;  /* 0x000000ff090073e9 */ /* 0x0003e200080000ff */
[----:B------:R-:W-:Y:S05]  /*17e0*/  BRA.U UP0, `(.L_x_22) ;  /* 0x0000000100087547 */ /* 0x000fea000b800000 */
[----:B------:R2:W-:Y:S01]  /*17f0*/  UTCBAR [UR11], URZ ;  /* 0x000000ff0b0073e9 */ /* 0x0005e200080000ff */
[----:B------:R-:W-:Y:S01]  /*1800*/  NOP ;  /* 0x0000000000007918 */ /* 0x000fe20000000000 */
.L_x_22:
[----:B------:R-:W-:Y:S01]  /*1810*/  UISETP.NE.AND UP0, UPT, UR10, 0x3, UPT ;  /* 0x000000030a00788c */ /* 0x000fe2000bf05270 */
[----:B------:R-:W-:Y:S01]  /*1820*/  VIADD R7, R7, 0x2 ;  /* 0x0000000207077836 */ /* 0x000fe20000000000 */
[----:B------:R-:W-:Y:S02]  /*1830*/  UIADD3 UR10, UPT, UPT, UR10, 0x1, URZ ;  /* 0x000000010a0a7890 */ /* 0x000fe4000fffe0ff */
[----:B------:R-:W-:Y:S02]  /*1840*/  UIADD3 UR17, UPT, UPT, UR17, -0x2, URZ ;  /* 0xfffffffe11117890 */ /* 0x000fe4000fffe0ff */
[----:B-1----:R-:W-:Y:S02]  /*1850*/  USEL UR15, UR10, URZ, UP0 ;  /* 0x000000ff0a0f7287 */ /* 0x002fe40008000000 */
[----:B------:R-:W-:Y:S02]  /*1860*/  UISETP.NE.AND UP0, UPT, UR17, -0x2, UPT ;  /* 0xfffffffe1100788c */ /* 0x000fe4000bf05270 */
[----:B------:R-:W-:Y:S02]  /*1870*/  UIADD3 UR16, UPT, UPT, UR16, 0x2, URZ ;  /* 0x0000000210107890 */ /* 0x000fe4000fffe0ff */
[----:B------:R-:W-:Y:S04]  /*1880*/  ISETP.NE.AND P0, PT, RZ, UR15, PT ;  /* 0x0000000fff007c0c */ /* 0x000fe8000bf05270 */
[----:B------:R-:W-:Y:S04]  /*1890*/  SEL R5, RZ, 0x1, P0 ;  /* 0x00000001ff057807 */ /* 0x000fe80000000000 */
[----:B------:R-:W-:Y:S01]  /*18a0*/  LOP3.LUT R4, R4, R5, RZ, 0x3c, !PT ;  /* 0x0000000504047212 */ /* 0x000fe200078e3cff */
[----:B------:R-:W-:Y:S06]  /*18b0*/  BRA.U UP0, `(.L_x_23) ;  /* 0xfffffff9001c7547 */ /* 0x000fec000b83ffff */
[----:B------:R-:W-:-:S13]  /*18c0*/  ISETP.NE.AND P0, PT, R3, UR18, PT ;  /* 0x0000001203007c0c */ /* 0x000fda000bf05270 */
[----:B--2---:R-:W-:Y:S05]  /*18d0*/  @!P0 EXIT ;  /* 0x000000000000894d */ /* 0x004fea0003800000 */
[----:B------:R-:W-:Y:S01]  /*18e0*/  UIADD3 UR18, UPT, UPT, UR18, 0x1, URZ ;  /* 0x0000000112127890 */ /* 0x000fe2000fffe0ff */
[----:B------:R-:W-:Y:S11]  /*18f0*/  BRA `(.L_x_24) ;  /* 0xfffffff400c87947 */ /* 0x000ff6000383ffff */
.L_x_11:
[----:B------:R-:W-:-:S13]  /*1900*/  ELECT P0, URZ, PT ;  /* 0x0000000000ff782f */ /* 0x000fda0003800000 */
[----:B------:R-:W-:Y:S05]  /*1910*/  @!P0 BRA `(.L_x_13) ;  /* 0x0000001400588947 */ /* 0x000fea0003800000 */
[----:B------:R-:W1:Y:S02]  /*1920*/  S2UR UR4, SR_CTAID.X ;  /* 0x00000000000479c3 */ /* 0x000e640000002500 */
[----:B-1----:R-:W-:-:S13]  /*1930*/  ISETP.LE.U32.AND P0, PT, R22, UR4, PT ;  /* 0x0000000416007c0c */ /* 0x002fda000bf03070 */
[----:B------:R-:W-:Y:S05]  /*1940*/  @P0 EXIT ;  /* 0x000000000000094d */ /* 0x000fea0003800000 */
[----:B------:R-:W1:Y:S01]  /*1950*/  S2R R0, SR_CgaCtaId ;  /* 0x0000000000007919 */ /* 0x000e620000008800 */
[----:B------:R-:W-:Y:S01]  /*1960*/  IMAD.U32 R5, RZ, RZ, UR4 ;  /* 0x00000004ff057e24 */ /* 0x000fe2000f8e00ff */
[----:B------:R-:W2:Y:S01]  /*1970*/  LDC.64 R8, c[0x0][0x348] ;  /* 0x0000d200ff087b82 */ /* 0x000ea20000000a00 */
[----:B------:R-:W-:-:S03]  /*1980*/  IMAD.MOV.U32 R10, RZ, RZ, 0x1 ;  /* 0x00000001ff0a7424 */ /* 0x000fc600078e00ff */
[----:B------:R-:W-:Y:S02]  /*1990*/  LOP3.LUT R3, RZ, R5, RZ, 0x33, !PT ;  /* 0x00000005ff037212 */ /* 0x000fe400078e33ff */
[----:B------:R-:W-:-:S03]  /*19a0*/  PRMT R4, R5, 0x7610, R4 ;  /* 0x0000761005047816 */ /* 0x000fc60000000004 */
[----:B------:R-:W-:Y:S01]  /*19b0*/  IMAD.IADD R2, R22, 0x1, R3 ;  /* 0x0000000116027824 */ /* 0x000fe200078e0203 */
[----:B------:R-:W-:-:S03]  /*19c0*/  MOV R3, 0x400 ;  /* 0x0000040000037802 */ /* 0x000fc60000000f00 */
[----:B------:R-:W-:-:S05]  /*19d0*/  IMAD.HI.U32 R2, R2, -0x1e0387f1, RZ ;  /* 0xe1fc780f02027827 */ /* 0x000fca00078e00ff */
[----:B------:R-:W-:-:S05]  /*19e0*/  SHF.R.U32.HI R2, RZ, 0x7, R2 ;  /* 0x00000007ff027819 */ /* 0x000fca0000011602 */
[----:B------:R-:W-:Y:S01]  /*19f0*/  IMAD.MOV R2, RZ, RZ, -R2 ;  /* 0x000000ffff027224 */ /* 0x000fe200078e0a02 */
[----:B-1----:R-:W-:-:S07]  /*1a00*/  LEA R0, R0, R3, 0x18 ;  /* 0x0000000300007211 */ /* 0x002fce00078ec0ff */
.L_x_37:
[----:B------:R-:W-:Y:S01]  /*1a10*/  SHF.R.U32.HI R16, RZ, 0x5, R5 ;  /* 0x00000005ff107819 */ /* 0x000fe20000011605 */
[----:B------:R-:W-:Y:S05]  /*1a20*/  YIELD ;  /* 0x0000000000007946 */ /* 0x000fea0003800000 */
[----:B------:R-:W-:Y:S01]  /*1a30*/  IMAD.HI.U32 R16, R16, 0x4a7904b, RZ ;  /* 0x04a7904b10107827 */ /* 0x000fe200078e00ff */
[----:B------:R-:W-:-:S03]  /*1a40*/  MOV R6, 0x1ae0 ;  /* 0x00001ae000067802 */ /* 0x000fc60000000f00 */
[C---:B------:R-:W-:Y:S01]  /*1a50*/  IMAD R35, R16.reuse, -0x10, R31 ;  /* 0xfffffff010237824 */ /* 0x040fe200078e021f */
[----:B------:R-:W-:-:S04]  /*1a60*/  PRMT R3, R16, 0x9910, RZ ;  /* 0x0000991010037816 */ /* 0x000fc800000000ff */
[----:B------:R-:W-:Y:S01]  /*1a70*/  VIMNMX.U32 R35, PT, PT, R35, 0x10, PT ;  /* 0x0000001023237848 */ /* 0x000fe20003fe0000 */
[----:B------:R-:W-:-:S04]  /*1a80*/  IMAD R3, R3, 0x6e0, RZ ;  /* 0x000006e003037824 */ /* 0x000fc800078e02ff */
[----:B------:R-:W-:-:S05]  /*1a90*/  IMAD.MOV R13, RZ, RZ, -R3 ;  /* 0x000000ffff0d7224 */ /* 0x000fca00078e0a03 */
[----:B------:R-:W-:-:S05]  /*1aa0*/  PRMT R13, R13, 0x7710, RZ ;  /* 0x000077100d0d7816 */ /* 0x000fca00000000ff */
[----:B------:R-:W-:-:S05]  /*1ab0*/  IMAD.IADD R13, R13, 0x1, R4 ;  /* 0x000000010d0d7824 */ /* 0x000fca00078e0204 */
[----:B-12---:R-:W-:Y:S02]  /*1ac0*/  LOP3.LUT R11, R13, 0xffff, RZ, 0xc0, !PT ;  /* 0x0000ffff0d0b7812 */ /* 0x006fe400078ec0ff */
[----:B--2---:R-:W-:Y:S05]  /*1ad0*/  CALL.REL.NOINC `($__internal_3_$__cuda_sm20_div_u16) ;  /* 0x0000003800707944 */ /* 0x004fea0003c00000 */
[----:B------:R-:W-:Y:S01]  /*1ae0*/  IMAD.U32 R3, R10, -0x80000000, RZ ;  /* 0x800000000a037824 */ /* 0x000fe200078e00ff */
[----:B------:R-:W-:Y:S01]  /*1af0*/  PRMT R35, R35, 0x9910, RZ ;  /* 0x0000991023237816 */ /* 0x000fe200000000ff */
[----:B------:R-:W-:Y:S01]  /*1b00*/  VIADD R26, R0, 0x31800 ;  /* 0x00031800001a7836 */ /* 0x000fe20000000000 */
[C---:B------:R-:W-:Y:S01]  /*1b10*/  PRMT R6, R36.reuse, 0x9910, RZ ;  /* 0x0000991024067816 */ /* 0x040fe200000000ff */
[----:B------:R-:W1:Y:S01]  /*1b20*/  SYNCS.PHASECHK.TRANS64.TRYWAIT P4, [R0+URZ+0x31820], R3 ;  /* 0x03182003000075a7 */ /* 0x000e6200080811ff */
[----:B------:R-:W-:Y:S01]  /*1b30*/  LOP3.LUT R11, R36, 0xffff, RZ, 0xc0, !PT ;  /* 0x0000ffff240b7812 */ /* 0x000fe200078ec0ff */
[----:B------:R-:W-:Y:S01]  /*1b40*/  VIADD R25, R0, 0x30000 ;  /* 0x0003000000197836 */ /* 0x000fe20000000000 */
[C---:B------:R-:W-:Y:S01]  /*1b50*/  IADD3 R36, P3, PT, R8.reuse, 0x40, RZ ;  /* 0x0000004008247810 */ /* 0x040fe20007f7e0ff */
[----:B------:R-:W-:Y:S01]  /*1b60*/  IMAD R6, R35, R6, RZ ;  /* 0x0000000623067224 */ /* 0x000fe200078e02ff */
[C---:B------:R-:W-:Y:S01]  /*1b70*/  IADD3 R32, P1, PT, R8.reuse, 0x140, RZ ;  /* 0x0000014008207810 */ /* 0x040fe20007f3e0ff */
[----:B------:R-:W-:Y:S01]  /*1b80*/  IMAD.MOV.U32 R23, RZ, RZ, 0xb580 ;  /* 0x0000b580ff177424 */ /* 0x000fe200078e00ff */
[C---:B------:R-:W-:Y:S01]  /*1b90*/  IADD3 R34, P2, PT, R8.reuse, 0xc0, RZ ;  /* 0x000000c008227810 */ /* 0x040fe20007f5e0ff */
[----:B------:R-:W-:Y:S01]  /*1ba0*/  IMAD.MOV R6, RZ, RZ, -R6 ;  /* 0x000000ffff067224 */ /* 0x000fe200078e0a06 */
[----:B------:R-:W-:Y:S01]  /*1bb0*/  IADD3 R28, P0, PT, R8, 0x1c0, RZ ;  /* 0x000001c0081c7810 */ /* 0x000fe20007f1e0ff */
[--C-:B------:R-:W-:Y:S01]  /*1bc0*/  IMAD.X R37, RZ, RZ, R9.reuse, P3 ;  /* 0x000000ffff257224 */ /* 0x100fe200018e0609 */
[----:B------:R-:W-:Y:S01]  /*1bd0*/  IADD3 R24, PT, PT, R0, 0x30800, RZ ;  /* 0x0003080000187810 */ /* 0x000fe20007ffe0ff */
[----:B------:R-:W-:Y:S01]  /*1be0*/  IMAD R11, R11, 0xe0, RZ ;  /* 0x000000e00b0b7824 */ /* 0x000fe200078e02ff */
[----:B------:R-:W-:Y:S01]  /*1bf0*/  PRMT R6, R6, 0x7710, RZ ;  /* 0x0000771006067816 */ /* 0x000fe200000000ff */
[----:B------:R-:W-:Y:S01]  /*1c00*/  IMAD.X R33, RZ, RZ, R9, P1 ;  /* 0x000000ffff217224 */ /* 0x000fe200008e0609 */
[----:B------:R-:W-:-:S02]  /*1c10*/  IADD3.X R35, PT, PT, RZ, R9, RZ, P2, !PT ;  /* 0x00000009ff237210 */ /* 0x000fc400017fe4ff */
[----:B------:R-:W-:Y:S02]  /*1c20*/  IADD3 R6, PT, PT, R13, R6, RZ ;  /* 0x000000060d067210 */ /* 0x000fe40007ffe0ff */
[----:B------:R-:W-:Y:S02]  /*1c30*/  IADD3.X R29, PT, PT, RZ, R9, RZ, P0, !PT ;  /* 0x00000009ff1d7210 */ /* 0x000fe400007fe4ff */
[----:B------:R-:W-:Y:S01]  /*1c40*/  LOP3.LUT R7, R6, 0xffff, RZ, 0xc0, !PT ;  /* 0x0000ffff06077812 */ /* 0x000fe200078ec0ff */
[----:B------:R-:W-:-:S04]  /*1c50*/  VIADD R6, R0, 0x14000 ;  /* 0x0001400000067836 */ /* 0x000fc80000000000 */
[----:B------:R-:W-:Y:S01]  /*1c60*/  IMAD R12, R16, 0x10, R7 ;  /* 0x00000010100c7824 */ /* 0x000fe200078e0207 */
[----:B------:R-:W-:Y:S01]  /*1c70*/  IADD3 R7, PT, PT, R0, 0x4000, RZ ;  /* 0x0000400000077810 */ /* 0x000fe20007ffe0ff */
[----:B-1----:R-:W-:Y:S06]  /*1c80*/  @!P4 BRA `(.L_x_25) ;  /* 0x000000300078c947 */ /* 0x002fec0003800000 */
.L_x_75:
[----:B------:R-:W-:Y:S01]  /*1c90*/  IMAD.SHL.U32 R12, R12, 0x80, RZ ;  /* 0x000000800c0c7824 */ /* 0x000fe200078e00ff */
[----:B------:R-:W-:Y:S01]  /*1ca0*/  R2UR UR13, R26 ;  /* 0x000000001a0d72ca */ /* 0x000fe200000e0000 */
[----:B------:R-:W-:Y:S01]  /*1cb0*/  UMOV UR14, URZ ;  /* 0x000000ff000e7c82 */ /* 0x000fe20008000000 */
[----:B------:R-:W-:Y:S01]  /*1cc0*/  R2UR UR28, R36 ;  /* 0x00000000241c72ca */ /* 0x000fe200000e0000 */
[----:B------:R-:W-:Y:S01]  /*1cd0*/  UMOV UR20, 0x0 ;  /* 0x0000000000147882 */ /* 0x000fe20000000000 */
[----:B------:R-:W-:Y:S01]  /*1ce0*/  R2UR UR29, R37 ;  /* 0x00000000251d72ca */ /* 0x000fe200000e0000 */
[----:B------:R-:W-:Y:S01]  /*1cf0*/  UMOV UR21, 0x10000000 ;  /* 0x1000000000157882 */ /* 0x000fe20000000000 */
[----:B------:R-:W-:Y:S01]  /*1d00*/  R2UR UR12, R7 ;  /* 0x00000000070c72ca */ /* 0x000fe200000e0000 */
[----:B------:R-:W-:Y:S01]  /*1d10*/  UMOV UR11, URZ ;  /* 0x000000ff000b7c82 */ /* 0x000fe20008000000 */
[----:B------:R-:W-:Y:S01]  /*1d20*/  R2UR UR15, R12 ;  /* 0x000000000c0f72ca */ /* 0x000fe200000e0000 */
[----:B------:R-:W-:Y:S01]  /*1d30*/  UMOV UR18, UR14 ;  /* 0x0000000e00127c82 */ /* 0x000fe20008000000 */
        /* <DEDUP_REMOVED lines=9> */
[----:B------:R-:W-:Y:S01]  /*1dd0*/  VIADD R22, R0, 0x8000 ;  /* 0x0000800000167836 */ /* 0x000fe20000000000 */
[----:B------:R-:W-:Y:S01]  /*1de0*/  R2UR UR25, R33 ;  /* 0x00000000211972ca */ /* 0x000fe200000e0000 */
[----:B------:R2:W-:Y:S01]  /*1df0*/  UTMALDG.2D [UR12], [UR28], desc[UR20] ;  /* 0x0000140c1c0075b4 */ /* 0x0005e20008009000 */
[----:B------:R-:W-:Y:S01]  /*1e00*/  R2UR UR8, R25 ;  /* 0x00000000190872ca */ /* 0x000fe200000e0000 */
[----:B------:R-:W-:Y:S01]  /*1e10*/  UMOV UR10, UR15 ;  /* 0x0000000f000a7c82 */ /* 0x000fe20008000000 */
[----:B------:R-:W-:Y:S01]  /*1e20*/  R2UR UR22, R28 ;  /* 0x000000001c1672ca */ /* 0x000fe200000e0000 */
[----:B------:R-:W-:Y:S01]  /*1e30*/  VIADD R21, R0, 0x31808 ;  /* 0x0003180800157836 */ /* 0x000fe20000000000 */
[----:B------:R-:W-:Y:S01]  /*1e40*/  R2UR UR23, R29 ;  /* 0x000000001d1772ca */ /* 0x000fe200000e0000 */
[----:B------:R-:W-:Y:S01]  /*1e50*/  UMOV UR6, UR19 ;  /* 0x0000001300067c82 */ /* 0x000fe20008000000 */
[----:B------:R-:W-:Y:S01]  /*1e60*/  R2UR UR4, R24 ;  /* 0x00000000180472ca */ /* 0x000fe200000e0000 */
[----:B------:R2:W-:Y:S01]  /*1e70*/  UTMALDG.2D [UR16], [UR26], desc[UR20] ;  /* 0x000014101a0075b4 */ /* 0x0005e20008009000 */
[----:B------:R-:W-:-:S05]  /*1e80*/  VIADD R20, R0, 0x1b000 ;  /* 0x0001b00000147836 */ /* 0x000fca0000000000 */
[----:B------:R2:W-:Y:S06]  /*1e90*/  UTMALDG.2D [UR8], [UR24], desc[UR20] ;  /* 0x00001408180075b4 */ /* 0x0005ec0008009000 */
[----:B------:R2:W-:Y:S01]  /*1ea0*/  UTMALDG.2D [UR4], [UR22], desc[UR20] ;  /* 0x00001404160075b4 */ /* 0x0005e20008009000 */
[----:B------:R2:W-:Y:S01]  /*1eb0*/  SYNCS.ARRIVE.TRANS64 RZ, [R0+URZ+0x31800], R23 ;  /* 0x0318001700ff79a7 */ /* 0x0005e200080000ff */
[----:B------:R-:W3:Y:S02]  /*1ec0*/  SYNCS.PHASECHK.TRANS64.TRYWAIT P0, [R0+URZ+0x31828], R3 ;  /* 0x03182803000075a7 */ /* 0x000ee400080011ff */
[----:B--23--:R-:W-:Y:S05]  /*1ed0*/  @!P0 BRA `(.L_x_26) ;  /* 0x0000003000008947 */ /* 0x00cfea0003800000 */
.L_x_77:
[----:B------:R-:W-:Y:S01]  /*1ee0*/  R2UR UR9, R21 ;  /* 0x00000000150972ca */ /* 0x000fe200000e0000 */
[----:B------:R-:W-:Y:S01]  /*1ef0*/  IMAD.MOV.U32 R19, RZ, RZ, 0xb000 ;  /* 0x0000b000ff137424 */ /* 0x000fe200078e00ff */
[----:B------:R-:W-:Y:S01]  /*1f00*/  R2UR UR16, R36 ;  /* 0x00000000241072ca */ /* 0x000fe200000e0000 */
[----:B------:R-:W-:Y:S01]  /*1f10*/  UMOV UR14, 0x0 ;  /* 0x00000000000e7882 */ /* 0x000fe20000000000 */
[----:B------:R-:W-:Y:S01]  /*1f20*/  R2UR UR17, R37 ;  /* 0x00000000251172ca */ /* 0x000fe200000e0000 */
[----:B------:R-:W-:Y:S01]  /*1f30*/  UMOV UR15, 0x10000000 ;  /* 0x10000000000f7882 */ /* 0x000fe20000000000 */
[----:B------:R-:W-:Y:S01]  /*1f40*/  R2UR UR11, R12 ;  /* 0x000000000c0b72ca */ /* 0x000fe200000e0000 */
[----:B------:R-:W-:Y:S01]  /*1f50*/  UMOV UR10, 0x80 ;  /* 0x00000080000a7882 */ /* 0x000fe20000000000 */
[----:B------:R-:W-:Y:S01]  /*1f60*/  R2UR UR8, R22 ;  /* 0x00000000160872ca */ /* 0x000fe200000e0000 */
[----:B------:R-:W-:Y:S01]  /*1f70*/  UMOV UR6, 0x80 ;  /* 0x0000008000067882 */ /* 0x000fe20000000000 */
[----:B------:R-:W-:Y:S01]  /*1f80*/  R2UR UR12, R34 ;  /* 0x00000000220c72ca */ /* 0x000fe200000e0000 */
[C---:B------:R-:W-:Y:S01]  /*1f90*/  VIADD R18, R0.reuse, 0xc000 ;  /* 0x0000c00000127836 */ /* 0x040fe20000000000 */
[----:B------:R-:W-:Y:S01]  /*1fa0*/  R2UR UR13, R35 ;  /* 0x00000000230d72ca */ /* 0x000fe200000e0000 */
[----:B------:R-:W-:Y:S01]  /*1fb0*/  UMOV UR5, UR9 ;  /* 0x0000000900057c82 */ /* 0x000fe20008000000 */
[----:B------:R-:W-:Y:S01]  /*1fc0*/  R2UR UR7, R11 ;  /* 0x000000000b0772ca */ /* 0x000fe200000e0000 */
[----:B------:R-:W-:Y:S01]  /*1fd0*/  VIADD R17, R0, 0x31810 ;  /* 0x0003181000117836 */ /* 0x000fe20000000000 */
[----:B------:R-:W-:Y:S01]  /*1fe0*/  R2UR UR4, R20 ;  /* 0x00000000140472ca */ /* 0x000fe200000e0000 */
[----:B------:R-:W-:-:S04]  /*1ff0*/  VIADD R16, R0, 0x22000 ;  /* 0x0002200000107836 */ /* 0x000fc80000000000 */
[----:B------:R2:W-:Y:S08]  /*2000*/  UTMALDG.2D [UR8], [UR16], desc[UR14] ;  /* 0x00000e08100075b4 */ /* 0x0005f00008009000 */
[----:B------:R2:W-:Y:S01]  /*2010*/  UTMALDG.2D [UR4], [UR12], desc[UR14] ;  /* 0x00000e040c0075b4 */ /* 0x0005e20008009000 */
[----:B------:R2:W-:Y:S01]  /*2020*/  SYNCS.ARRIVE.TRANS64 RZ, [R0+URZ+0x31808], R19 ;  /* 0x0318081300ff79a7 */ /* 0x0005e200080000ff */
[----:B------:R-:W3:Y:S02]  /*2030*/  SYNCS.PHASECHK.TRANS64.TRYWAIT P0, [R0+URZ+0x31830], R3 ;  /* 0x03183003000075a7 */ /* 0x000ee400080011ff */
[----:B--23--:R-:W-:Y:S05]  /*2040*/  @!P0 BRA `(.L_x_27) ;  /* 0x0000002c00c08947 */ /* 0x00cfea0003800000 */
.L_x_79:
        /* <DEDUP_REMOVED lines=9> */
[----:B-1----:R-:W-:Y:S01]  /*20e0*/  VIADD R15, R0, 0x10000 ;  /* 0x00010000000f7836 */ /* 0x002fe20000000000 */
[----:B------:R-:W-:Y:S01]  /*20f0*/  R2UR UR12, R34 ;  /* 0x00000000220c72ca */ /* 0x000fe200000e0000 */
[C---:B------:R-:W-:Y:S01]  /*2100*/  VIADD R14, R0.reuse, 0x31818 ;  /* 0x00031818000e7836 */ /* 0x040fe20000000000 */
[----:B------:R-:W-:Y:S01]  /*2110*/  R2UR UR13, R35 ;  /* 0x00000000230d72ca */ /* 0x000fe200000e0000 */
[----:B------:R-:W-:Y:S01]  /*2120*/  UMOV UR5, UR9 ;  /* 0x0000000900057c82 */ /* 0x000fe20008000000 */
[----:B------:R-:W-:Y:S01]  /*2130*/  R2UR UR7, R11 ;  /* 0x000000000b0772ca */ /* 0x000fe200000e0000 */
[----:B------:R-:W-:Y:S01]  /*2140*/  VIADD R13, R0, 0x29000 ;  /* 0x00029000000d7836 */ /* 0x000fe20000000000 */
[----:B------:R-:W-:-:S05]  /*2150*/  R2UR UR4, R16 ;  /* 0x00000000100472ca */ /* 0x000fca00000e0000 */
[----:B------:R1:W-:Y:S08]  /*2160*/  UTMALDG.2D [UR8], [UR16], desc[UR14] ;  /* 0x00000e08100075b4 */ /* 0x0003f00008009000 */
[----:B------:R1:W-:Y:S01]  /*2170*/  UTMALDG.2D [UR4], [UR12], desc[UR14] ;  /* 0x00000e040c0075b4 */ /* 0x0003e20008009000 */
[----:B------:R1:W-:Y:S01]  /*2180*/  SYNCS.ARRIVE.TRANS64 RZ, [R0+URZ+0x31810], R19 ;  /* 0x0318101300ff79a7 */ /* 0x0003e200080000ff */
[----:B------:R-:W2:Y:S02]  /*2190*/  SYNCS.PHASECHK.TRANS64.TRYWAIT P0, [R0+URZ+0x31838], R3 ;  /* 0x03183803000075a7 */ /* 0x000ea400080011ff */
[----:B-12---:R-:W-:Y:S05]  /*21a0*/  @!P0 BRA `(.L_x_28) ;  /* 0x0000002c00848947 */ /* 0x006fea0003800000 */
.L_x_81:
        /* <DEDUP_REMOVED lines=8> */
[----:B------:R-:W-:Y:S02]  /*2230*/  R2UR UR8, R15 ;  /* 0x000000000f0872ca */ /* 0x000fe400000e0000 */
[----:B------:R-:W-:-:S02]  /*2240*/  R2UR UR12, R34 ;  /* 0x00000000220c72ca */ /* 0x000fc400000e0000 */
[----:B------:R-:W-:Y:S01]  /*2250*/  R2UR UR13, R35 ;  /* 0x00000000230d72ca */ /* 0x000fe200000e0000 */
[----:B------:R-:W-:Y:S01]  /*2260*/  UMOV UR5, UR9 ;  /* 0x0000000900057c82 */ /* 0x000fe20008000000 */
[----:B------:R-:W-:Y:S02]  /*2270*/  R2UR UR7, R11 ;  /* 0x000000000b0772ca */ /* 0x000fe400000e0000 */
[----:B------:R-:W-:Y:S02]  /*2280*/  R2UR UR4, R13 ;  /* 0x000000000d0472ca */ /* 0x000fe400000e0000 */
[----:B------:R-:W-:-:S03]  /*2290*/  LOP3.LUT R10, R10, 0x1, RZ, 0x3c, !PT ;  /* 0x000000010a0a7812 */ /* 0x000fc600078e3cff */
[----:B------:R2:W-:Y:S02]  /*22a0*/  UTMALDG.2D [UR8], [UR16], desc[UR14] ;  /* 0x00000e08100075b4 */ /* 0x0005e40008009000 */
[----:B------:R-:W-:-:S06]  /*22b0*/  IMAD.U32 R27, R10, -0x80000000, RZ ;  /* 0x800000000a1b7824 */ /* 0x000fcc00078e00ff */
[----:B------:R2:W-:Y:S01]  /*22c0*/  UTMALDG.2D [UR4], [UR12], desc[UR14] ;  /* 0x00000e040c0075b4 */ /* 0x0005e20008009000 */
[----:B------:R2:W-:Y:S01]  /*22d0*/  SYNCS.ARRIVE.TRANS64 RZ, [R0+URZ+0x31818], R19 ;  /* 0x0318181300ff79a7 */ /* 0x0005e200080000ff */
[----:B------:R-:W3:Y:S02]  /*22e0*/  SYNCS.PHASECHK.TRANS64.TRYWAIT P0, [R0+URZ+0x31820], R27 ;  /* 0x0318201b000075a7 */ /* 0x000ee400080011ff */
[----:B--23--:R-:W-:Y:S05]  /*22f0*/  @!P0 BRA `(.L_x_29) ;  /* 0x0000002c004c8947 */ /* 0x00cfea0003800000 */
.L_x_83:
        /* <DEDUP_REMOVED lines=13> */
[----:B------:R-:W-:Y:S01]  /*23d0*/  UMOV UR13, UR17 ;  /* 0x00000011000d7c82 */ /* 0x000fe20008000000 */
[----:B------:R-:W-:Y:S01]  /*23e0*/  R2UR UR12, R6 ;  /* 0x00000000060c72ca */ /* 0x000fe200000e0000 */
[----:B------:R-:W-:Y:S01]  /*23f0*/  UMOV UR9, UR17 ;  /* 0x0000001100097c82 */ /* 0x000fe20008000000 */
[----:B------:R-:W-:Y:S01]  /*2400*/  R2UR UR15, R11 ;  /* 0x000000000b0f72ca */ /* 0x000fe200000e0000 */
[----:B------:R-:W-:Y:S01]  /*2410*/  UMOV UR5, UR17 ;  /* 0x0000001100057c82 */ /* 0x000fe20008000000 */
[----:B------:R-:W-:-:S02]  /*2420*/  R2UR UR22, R32 ;  /* 0x00000000201672ca */ /* 0x000fc400000e0000 */
[----:B------:R-:W-:Y:S01]  /*2430*/  R2UR UR23, R33 ;  /* 0x00000000211772ca */ /* 0x000fe200000e0000 */
[----:B------:R2:W-:Y:S01]  /*2440*/  UTMALDG.2D [UR16], [UR28], desc[UR24] ;  /* 0x000018101c0075b4 */ /* 0x0005e20008009000 */
[----:B------:R-:W-:Y:S01]  /*2450*/  R2UR UR8, R25 ;  /* 0x00000000190872ca */ /* 0x000fe200000e0000 */
[----:B------:R-:W-:Y:S01]  /*2460*/  UMOV UR10, UR19 ;  /* 0x00000013000a7c82 */ /* 0x000fe20008000000 */
[----:B------:R-:W-:Y:S02]  /*2470*/  R2UR UR20, R28 ;  /* 0x000000001c1472ca */ /* 0x000fe400000e0000 */
[----:B------:R-:W-:Y:S02]  /*2480*/  R2UR UR21, R29 ;  /* 0x000000001d1572ca */ /* 0x000fe400000e0000 */
[----:B------:R-:W-:Y:S01]  /*2490*/  R2UR UR4, R24 ;  /* 0x00000000180472ca */ /* 0x000fe200000e0000 */
[----:B------:R2:W-:Y:S01]  /*24a0*/  UTMALDG.2D [UR12], [UR26], desc[UR24] ;  /* 0x0000180c1a0075b4 */ /* 0x0005e20008009000 */
[----:B------:R-:W-:-:S05]  /*24b0*/  UMOV UR6, UR15 ;  /* 0x0000000f00067c82 */ /* 0x000fca0008000000 */
[----:B------:R2:W-:Y:S06]  /*24c0*/  UTMALDG.2D [UR8], [UR22], desc[UR24] ;  /* 0x00001808160075b4 */ /* 0x0005ec0008009000 */
[----:B------:R2:W-:Y:S01]  /*24d0*/  UTMALDG.2D [UR4], [UR20], desc[UR24] ;  /* 0x00001804140075b4 */ /* 0x0005e20008009000 */
[----:B------:R2:W-:Y:S01]  /*24e0*/  SYNCS.ARRIVE.TRANS64 RZ, [R0+URZ+0x31800], R23 ;  /* 0x0318001700ff79a7 */ /* 0x0005e200080000ff */
[----:B------:R-:W3:Y:S02]  /*24f0*/  SYNCS.PHASECHK.TRANS64.TRYWAIT P0, [R0+URZ+0x31828], R27 ;  /* 0x0318281b000075a7 */ /* 0x000ee400080011ff */
[----:B--23--:R-:W-:Y:S05]  /*2500*/  @!P0 BRA `(.L_x_30) ;  /* 0x0000002800e48947 */ /* 0x00cfea0003800000 */
.L_x_85:
        /* <DEDUP_REMOVED lines=13> */
[----:B------:R-:W-:-:S05]  /*25e0*/  R2UR UR7, R11 ;  /* 0x000000000b0772ca */ /* 0x000fca00000e0000 */
[----:B------:R2:W-:Y:S08]  /*25f0*/  UTMALDG.2D [UR8], [UR16], desc[UR14] ;  /* 0x00000e08100075b4 */ /* 0x0005f00008009000 */
[----:B------:R2:W-:Y:S01]  /*2600*/  UTMALDG.2D [UR4], [UR12], desc[UR14] ;  /* 0x00000e040c0075b4 */ /* 0x0005e20008009000 */
[----:B------:R2:W-:Y:S01]  /*2610*/  SYNCS.ARRIVE.TRANS64 RZ, [R0+URZ+0x31808], R19 ;  /* 0x0318081300ff79a7 */ /* 0x0005e200080000ff */
[----:B------:R-:W3:Y:S02]  /*2620*/  SYNCS.PHASECHK.TRANS64.TRYWAIT P0, [R0+URZ+0x31830], R27 ;  /* 0x0318301b000075a7 */ /* 0x000ee400080011ff */
[----:B--23--:R-:W-:Y:S05]  /*2630*/  @!P0 BRA `(.L_x_31) ;  /* 0x0000002800b48947 */ /* 0x00cfea0003800000 */
.L_x_87:
        /* <DEDUP_REMOVED lines=19> */
.L_x_89:
        /* <DEDUP_REMOVED lines=19> */
.L_x_91:
        /* <DEDUP_REMOVED lines=33> */
.L_x_93:
        /* <DEDUP_REMOVED lines=17> */
[----:B------:R-:W4:Y:S02]  /*2bc0*/  SYNCS.PHASECHK.TRANS64.TRYWAIT P0, [R0+URZ+0x31830], R3 ;  /* 0x03183003000075a7 */ /* 0x000f2400080011ff */
[----:B---34-:R-:W-:Y:S05]  /*2bd0*/  @!P0 BRA `(.L_x_35) ;  /* 0x0000002400bc8947 */ /* 0x018fea0003800000 */
.L_x_95:
        /* <DEDUP_REMOVED lines=19> */
.L_x_97:
[----:B------:R-:W-:Y:S01]  /*2d10*/  VIADD R2, R2, 0x1 ;  /* 0x0000000102027836 */ /* 0x000fe20000000000 */
        /* <DEDUP_REMOVED lines=14> */
[----:B------:R-:W-:-:S03]  /*2e00*/  ISETP.NE.AND P0, PT, R2, 0x1, PT ;  /* 0x000000010200780c */ /* 0x000fc60003f05270 */
[----:B------:R3:W-:Y:S08]  /*2e10*/  UTMALDG.2D [UR8], [UR16], desc[UR14] ;  /* 0x00000e08100075b4 */ /* 0x0007f00008009000 */
[----:B------:R3:W-:Y:S01]  /*2e20*/  UTMALDG.2D [UR4], [UR12], desc[UR14] ;  /* 0x00000e040c0075b4 */ /* 0x0007e20008009000 */
[----:B------:R3:W-:Y:S02]  /*2e30*/  SYNCS.ARRIVE.TRANS64 RZ, [R0+URZ+0x31818], R19 ;  /* 0x0318181300ff79a7 */ /* 0x0007e400080000ff */
[----:B---3--:R-:W-:Y:S05]  /*2e40*/  @!P0 EXIT ;  /* 0x000000000000894d */ /* 0x008fea0003800000 */
[----:B------:R-:W-:Y:S02]  /*2e50*/  IADD3 R4, PT, PT, R4, 0x91, RZ ;  /* 0x0000009104047810 */ /* 0x000fe40007ffe0ff */
[----:B------:R-:W-:Y:S01]  /*2e60*/  IADD3 R5, PT, PT, R5, 0x91, RZ ;  /* 0x0000009105057810 */ /* 0x000fe20007ffe0ff */
[----:B------:R-:W-:Y:S06]  /*2e70*/  BRA `(.L_x_37) ;  /* 0xffffffe800e47947 */ /* 0x000fec000383ffff */
.L_x_13:
[----:B------:R-:W-:-:S04]  /*2e80*/  LOP3.LUT R0, R3, 0xfffffffc, RZ, 0xc0, !PT ;  /* 0xfffffffc03007812 */ /* 0x000fc800078ec0ff */
[----:B------:R-:W-:-:S13]  /*2e90*/  ISETP.NE.AND P0, PT, R0, 0x4, PT ;  /* 0x000000040000780c */ /* 0x000fda0003f05270 */
[----:B-1----:R-:W-:Y:S05]  /*2ea0*/  @P0 EXIT ;  /* 0x000000000000094d */ /* 0x002fea0003800000 */
[----:B------:R-:W1:Y:S01]  /*2eb0*/  S2R R0, SR_CgaCtaId ;  /* 0x0000000000007919 */ /* 0x000e620000008800 */
[----:B------:R-:W-:-:S04]  /*2ec0*/  MOV R5, 0x400 ;  /* 0x0000040000057802 */ /* 0x000fc80000000f00 */
[----:B-1----:R-:W-:-:S05]  /*2ed0*/  LEA R0, R0, R5, 0x18 ;  /* 0x0000000500007211 */ /* 0x002fca00078ec0ff */
[----:B------:R-:W1:Y:S02]  /*2ee0*/  LDS R2, [R0+0x31880] ;  /* 0x0318800000027984 */ /* 0x000e640000000800 */
[----:B-1----:R-:W-:-:S13]  /*2ef0*/  ISETP.NE.AND P0, PT, R2, RZ, PT ;  /* 0x000000ff0200720c */ /* 0x002fda0003f05270 */
[----:B------:R-:W-:Y:S05]  /*2f00*/  @!P0 BRA `(.L_x_38) ;  /* 0x0000000000048947 */ /* 0x000fea0003800000 */
[----:B------:R-:W-:Y:S05]  /*2f10*/  BPT.TRAP 0x1 ;  /* 0x000000040000795c */ /* 0x000fea0000300000 */
.L_x_38:
[----:B------:R-:W1:Y:S01]  /*2f20*/  S2UR UR4, SR_CTAID.X ;  /* 0x00000000000479c3 */ /* 0x000e620000002500 */
[----:B------:R-:W-:Y:S02]  /*2f30*/  IADD3 R3, PT, PT, R3, -0x4, RZ ;  /* 0xfffffffc03037810 */ /* 0x000fe40007ffe0ff */
[----:B-1----:R-:W-:-:S13]  /*2f40*/  ISETP.LE.U32.AND P0, PT, R22, UR4, PT ;  /* 0x0000000416007c0c */ /* 0x002fda000bf03070 */
[----:B------:R-:W-:Y:S05]  /*2f50*/  @P0 BRA `(.L_x_39) ;  /* 0x0000001800d00947 */ /* 0x000fea0003800000 */
[----:B------:R-:W-:Y:S01]  /*2f60*/  IMAD.U32 R29, RZ, RZ, UR4 ;  /* 0x00000004ff1d7e24 */ /* 0x000fe2000f8e00ff */
[----:B------:R-:W-:Y:S01]  /*2f70*/  MOV R20, 0xffffffff ;  /* 0xffffffff00147802 */ /* 0x000fe20000000f00 */
[----:B------:R-:W-:Y:S02]  /*2f80*/  IMAD.SHL.U32 R2, R21, 0x4, RZ ;  /* 0x0000000415027824 */ /* 0x000fe400078e00ff */
[----:B------:R-:W-:Y:S01]  /*2f90*/  IMAD.SHL.U32 R30, R3, 0x800, RZ ;  /* 0x00000800031e7824 */ /* 0x000fe200078e00ff */
[----:B------:R-:W-:Y:S01]  /*2fa0*/  LOP3.LUT R5, RZ, R29, RZ, 0x33, !PT ;  /* 0x0000001dff057212 */ /* 0x000fe200078e33ff */
[C---:B------:R-:W-:Y:S01]  /*2fb0*/  VIADD R26, R2.reuse, 0x1 ;  /* 0x00000001021a7836 */ /* 0x040fe20000000000 */
[----:B------:R-:W-:Y:S01]  /*2fc0*/  SHF.R.U32.HI R28, RZ, 0x3, R2 ;  /* 0x00000003ff1c7819 */ /* 0x000fe20000011602 */
[C---:B------:R-:W-:Y:S01]  /*2fd0*/  VIADD R4, R2.reuse, 0x2 ;  /* 0x0000000202047836 */ /* 0x040fe20000000000 */
[----:B------:R-:W-:Y:S01]  /*2fe0*/  IADD3 R24, PT, PT, R2, 0x3, RZ ;  /* 0x0000000302187810 */ /* 0x000fe20007ffe0ff */
[----:B------:R-:W-:Y:S01]  /*2ff0*/  IMAD.IADD R22, R22, 0x1, R5 ;  /* 0x0000000116167824 */ /* 0x000fe200078e0205 */
[----:B------:R-:W-:Y:S01]  /*3000*/  LOP3.LUT R5, R28, 0x3, RZ, 0xc0, !PT ;  /* 0x000000031c057812 */ /* 0x000fe200078ec0ff */
[----:B------:R-:W-:Y:S01]  /*3010*/  IMAD.MOV.U32 R21, RZ, RZ, RZ ;  /* 0x000000ffff157224 */ /* 0x000fe200078e00ff */
[----:B------:R-:W-:Y:S01]  /*3020*/  PRMT R23, R29, 0x7610, R23 ;  /* 0x000076101d177816 */ /* 0x000fe20000000017 */
[----:B------:R-:W-:Y:S01]  /*3030*/  IMAD.HI.U32 R22, R22, -0x1e0387f1, RZ ;  /* 0xe1fc780f16167827 */ /* 0x000fe200078e00ff */
[----:B------:R-:W-:-:S02]  /*3040*/  LOP3.LUT R26, R5, 0x5, R26, 0x78, !PT ;  /* 0x00000005051a7812 */ /* 0x000fc400078e781a */
[C---:B------:R-:W-:Y:S02]  /*3050*/  LOP3.LUT R25, R5.reuse, 0x6, R4, 0x78, !PT ;  /* 0x0000000605197812 */ /* 0x040fe400078e7804 */
[----:B------:R-:W-:Y:S02]  /*3060*/  SHF.R.U32.HI R22, RZ, 0x7, R22 ;  /* 0x00000007ff167819 */ /* 0x000fe40000011616 */
[C---:B------:R-:W-:Y:S02]  /*3070*/  LOP3.LUT R27, R5.reuse, 0x4, R2, 0xf8, !PT ;  /* 0x00000004051b7812 */ /* 0x040fe400078ef802 */
[----:B------:R-:W-:Y:S01]  /*3080*/  LOP3.LUT R24, R5, 0x7, R24, 0x78, !PT ;  /* 0x0000000705187812 */ /* 0x000fe200078e7818 */
[----:B------:R-:W-:-:S07]  /*3090*/  IMAD.MOV R22, RZ, RZ, -R22 ;  /* 0x000000ffff167224 */ /* 0x000fce00078e0a16 */
.L_x_62:
[----:B------:R-:W-:Y:S01]  /*30a0*/  VIADD R20, R20, 0x1 ;  /* 0x0000000114147836 */ /* 0x000fe20000000000 */
[----:B------:R-:W-:Y:S05]  /*30b0*/  YIELD ;  /* 0x0000000000007946 */ /* 0x000fea0003800000 */
[----:B--2---:R-:W-:Y:S01]  /*30c0*/  IMAD.SHL.U32 R7, R20, 0x8, RZ ;  /* 0x0000000814077824 */ /* 0x004fe200078e00ff */
[----:B------:R-:W-:Y:S01]  /*30d0*/  SHF.R.U32.HI R5, RZ, 0x1, R20 ;  /* 0x00000001ff057819 */ /* 0x000fe20000011614 */
[----:B------:R-:W-:Y:S01]  /*30e0*/  VIADD R22, R22, 0x1 ;  /* 0x0000000116167836 */ /* 0x000fe20000000000 */
[----:B------:R-:W-:Y:S02]  /*30f0*/  SHF.R.U32.HI R40, RZ, 0x5, R29 ;  /* 0x00000005ff287819 */ /* 0x000fe4000001161d */
[----:B------:R-:W-:-:S02]  /*3100*/  LOP3.LUT R7, R7, 0x8, RZ, 0xc0, !PT ;  /* 0x0000000807077812 */ /* 0x000fc400078ec0ff */
[----:B------:R-:W-:Y:S01]  /*3110*/  LOP3.LUT R5, R5, 0x1, RZ, 0xc0, !PT ;  /* 0x0000000105057812 */ /* 0x000fe200078ec0ff */
[----:B------:R-:W-:Y:S01]  /*3120*/  IMAD.HI.U32 R40, R40, 0x4a7904b, RZ ;  /* 0x04a7904b28287827 */ /* 0x000fe200078e00ff */
[----:B------:R-:W-:Y:S02]  /*3130*/  ISETP.NE.AND P1, PT, R3, RZ, PT ;  /* 0x000000ff0300720c */ /* 0x000fe40003f25270 */
[----:B------:R-:W-:Y:S01]  /*3140*/  SHF.L.U32 R5, R5, 0x1f, RZ ;  /* 0x0000001f05057819 */ /* 0x000fe200000006ff */
[----:B------:R-:W-:Y:S01]  /*3150*/  IMAD.IADD R2, R0, 0x1, R7 ;  /* 0x0000000100027824 */ /* 0x000fe200078e0207 */
[C---:B------:R-:W-:Y:S01]  /*3160*/  PRMT R4, R40.reuse, 0x9910, RZ ;  /* 0x0000991028047816 */ /* 0x040fe200000000ff */
[----:B------:R-:W-:Y:S01]  /*3170*/  IMAD R35, R40, -0x10, R31 ;  /* 0xfffffff028237824 */ /* 0x000fe200078e021f */
[----:B------:R-:W-:Y:S01]  /*3180*/  ISETP.NE.AND P0, PT, R22, 0x1, PT ;  /* 0x000000011600780c */ /* 0x000fe20003f05270 */
[----:B------:R-:W1:Y:S02]  /*3190*/  SYNCS.PHASECHK.TRANS64.TRYWAIT P2, [R2+URZ+0x31860], R5 ;  /* 0x03186005020075a7 */ /* 0x000e6400080411ff */
[----:B------:R-:W-:-:S05]  /*31a0*/  IMAD R4, R4, 0x6e0, RZ ;  /* 0x000006e004047824 */ /* 0x000fca00078e02ff */
[----:B------:R-:W-:-:S04]  /*31b0*/  IADD3 R38, PT, PT, RZ, -R4, RZ ;  /* 0x80000004ff267210 */ /* 0x000fc80007ffe0ff */
[----:B------:R-:W-:Y:S01]  /*31c0*/  PRMT R38, R38, 0x7710, RZ ;  /* 0x0000771026267816 */ /* 0x000fe200000000ff */
[----:B-1----:R-:W-:Y:S06]  /*31d0*/  @!P2 BRA `(.L_x_40) ;  /* 0x000000200074a947 */ /* 0x002fec0003800000 */
.L_x_99:
[----:B------:R-:W-:Y:S01]  /*31e0*/  NOP ;  /* 0x0000000000007918 */ /* 0x000fe20000000000 */
[----:B------:R-:W-:Y:S01]  /*31f0*/  LOP3.LUT R4, R20, 0x1, RZ, 0xc0, !PT ;  /* 0x0000000114047812 */ /* 0x000fe200078ec0ff */
[----:B------:R-:W-:Y:S01]  /*3200*/  IMAD.IADD R38, R38, 0x1, R23 ;  /* 0x0000000126267824 */ /* 0x000fe200078e0217 */
[----:B------:R-:W-:Y:S01]  /*3210*/  VIMNMX.U32 R35, PT, PT, R35, 0x10, PT ;  /* 0x0000001023237848 */ /* 0x000fe20003fe0000 */
[----:B------:R-:W-:Y:S06]  /*3220*/  @P1 BRA `(.L_x_41) ;  /* 0x0000000000041947 */ /* 0x000fec0003800000 */
[----:B------:R-:W-:-:S04]  /*3230*/  DEPBAR.LE SB0, 0x1 ;  /* 0x000080400000791a */ /* 0x000fc80000000000 */
.L_x_41:
[----:B------:R-:W-:Y:S02]  /*3240*/  LOP3.LUT R11, R38, 0xffff, RZ, 0xc0, !PT ;  /* 0x0000ffff260b7812 */ /* 0x000fe400078ec0ff */
[----:B------:R-:W-:Y:S02]  /*3250*/  MOV R6, 0x3270 ;  /* 0x0000327000067802 */ /* 0x000fe40000000f00 */
[----:B-1----:R-:W-:Y:S05]  /*3260*/  CALL.REL.NOINC `($__internal_3_$__cuda_sm20_div_u16) ;  /* 0x00000020008c7944 */ /* 0x002fea0003c00000 */
[----:B------:R-:W-:Y:S05]  /*3270*/  WARPSYNC.ALL ;  /* 0x0000000000007948 */ /* 0x000fea0003800000 */
[----:B------:R-:W-:Y:S01]  /*3280*/  NOP ;  /* 0x0000000000007918 */ /* 0x000fe20000000000 */
[----:B------:R-:W-:Y:S02]  /*3290*/  ISETP.NE.AND P1, PT, R3, RZ, PT ;  /* 0x000000ff0300720c */ /* 0x000fe40003f25270 */
[----:B------:R-:W-:Y:S01]  /*32a0*/  R2UR UR7, R4 ;  /* 0x00000000040772ca */ /* 0x000fe200000e0000 */
[----:B------:R-:W-:Y:S01]  /*32b0*/  BAR.SYNC.DEFER_BLOCKING 0x8, 0x80 ;  /* 0x0202000000007b1d */ /* 0x000fe20000010000 */
[----:B------:R-:W-:Y:S01]  /*32c0*/  IMAD R37, R21, 0x2000, R30 ;  /* 0x0000200015257824 */ /* 0x000fe200078e021e */
[----:B------:R-:W-:-:S03]  /*32d0*/  PRMT R39, R36, 0x9910, RZ ;  /* 0x0000991024277816 */ /* 0x000fc600000000ff */
[----:B------:R-:W-:-:S04]  /*32e0*/  IMAD R37, R28, 0x80, R37 ;  /* 0x000000801c257824 */ /* 0x000fc800078e0225 */
[--C-:B------:R-:W-:Y:S02]  /*32f0*/  IMAD R33, R27, 0x10, R37.reuse ;  /* 0x000000101b217824 */ /* 0x100fe400078e0225 */
[----:B------:R-:W-:Y:S01]  /*3300*/  IMAD R41, R26, 0x10, R37 ;  /* 0x000000101a297824 */ /* 0x000fe200078e0225 */
[----:B------:R-:W-:-:S03]  /*3310*/  UIMAD UR7, UR7, 0xe0, URZ ;  /* 0x000000e0070778a4 */ /* 0x000fc6000f8e02ff */
[----:B------:R-:W-:-:S06]  /*3320*/  IMAD.IADD R41, R0, 0x1, R41 ;  /* 0x0000000100297824 */ /* 0x000fcc00078e0229 */
[----:B------:R-:W1:Y:S01]  /*3330*/  LDTM.x8 R12, tmem[UR7] ;  /* 0x00000007000c79ee */ /* 0x000e6200081c0000 */
[----:B------:R-:W-:Y:S01]  /*3340*/  NOP ;  /* 0x0000000000007918 */ /* 0x000fe20000000000 */
[----:B-1----:R-:W1:Y:S01]  /*3350*/  LDTM.x8 R4, tmem[UR7+0x8] ;  /* 0x00000807000479ee */ /* 0x002e6200081c0000 */
[----:B------:R-:W-:Y:S02]  /*3360*/  F2FP.BF16.F32.PACK_AB R12, R13, R12 ;  /* 0x0000000c0d0c723e */ /* 0x000fe400000010ff */
[----:B------:R-:W-:Y:S02]  /*3370*/  F2FP.BF16.F32.PACK_AB R13, R15, R14 ;  /* 0x0000000e0f0d723e */ /* 0x000fe400000010ff */
[----:B------:R-:W-:Y:S01]  /*3380*/  F2FP.BF16.F32.PACK_AB R14, R17, R16 ;  /* 0x00000010110e723e */ /* 0x000fe200000010ff */
[----:B------:R-:W-:Y:S01]  /*3390*/  IMAD.IADD R16, R0, 0x1, R33 ;  /* 0x0000000100107824 */ /* 0x000fe200078e0221 */
[----:B------:R-:W-:Y:S02]  /*33a0*/  F2FP.BF16.F32.PACK_AB R15, R19, R18 ;  /* 0x00000012130f723e */ /* 0x000fe400000010ff */
[----:B-1----:R-:W-:-:S02]  /*33b0*/  F2FP.BF16.F32.PACK_AB R32, R5, R4 ;  /* 0x000000040520723e */ /* 0x002fc400000010ff */
[----:B------:R-:W-:Y:S01]  /*33c0*/  PRMT R4, R35, 0x9910, RZ ;  /* 0x0000991023047816 */ /* 0x000fe200000000ff */
[----:B------:R1:W-:Y:S01]  /*33d0*/  STS.128 [R16], R12 ;  /* 0x0000000c10007388 */ /* 0x0003e20000000c00 */
[----:B------:R-:W-:Y:S01]  /*33e0*/  NOP ;  /* 0x0000000000007918 */ /* 0x000fe20000000000 */
[----:B------:R-:W-:Y:S02]  /*33f0*/  F2FP.BF16.F32.PACK_AB R33, R7, R6 ;  /* 0x000000060721723e */ /* 0x000fe400000010ff */
[----:B------:R-:W-:Y:S01]  /*3400*/  F2FP.BF16.F32.PACK_AB R34, R9, R8 ;  /* 0x000000080922723e */ /* 0x000fe200000010ff */
[----:B------:R-:W-:Y:S01]  /*3410*/  IMAD R39, R39, R4, RZ ;  /* 0x0000000427277224 */ /* 0x000fe200078e02ff */
[----:B------:R-:W-:-:S03]  /*3420*/  F2FP.BF16.F32.PACK_AB R35, R11, R10 ;  /* 0x0000000a0b23723e */ /* 0x000fc600000010ff */
[----:B------:R-:W-:Y:S02]  /*3430*/  IMAD.MOV R39, RZ, RZ, -R39 ;  /* 0x000000ffff277224 */ /* 0x000fe400078e0a27 */
[----:B------:R2:W-:Y:S03]  /*3440*/  STS.128 [R41], R32 ;  /* 0x0000002029007388 */ /* 0x0005e60000000c00 */
[----:B------:R-:W-:-:S05]  /*3450*/  PRMT R39, R39, 0x7710, RZ ;  /* 0x0000771027277816 */ /* 0x000fca00000000ff */
[----:B------:R-:W-:-:S05]  /*3460*/  IMAD.IADD R39, R38, 0x1, R39 ;  /* 0x0000000126277824 */ /* 0x000fca00078e0227 */
[----:B------:R-:W-:-:S05]  /*3470*/  LOP3.LUT R39, R39, 0xffff, RZ, 0xc0, !PT ;  /* 0x0000ffff27277812 */ /* 0x000fca00078ec0ff */
[----:B------:R-:W-:Y:S01]  /*3480*/  IMAD R40, R40, 0x10, R39 ;  /* 0x0000001028287824 */ /* 0x000fe200078e0227 */
[----:B-1----:R-:W1:Y:S01]  /*3490*/  LDTM.x8 R12, tmem[UR7+0x10] ;  /* 0x00001007000c79ee */ /* 0x002e6200081c0000 */
[----:B------:R-:W-:Y:S01]  /*34a0*/  NOP ;  /* 0x0000000000007918 */ /* 0x000fe20000000000 */
[----:B-1----:R-:W1:Y:S01]  /*34b0*/  LDTM.x8 R4, tmem[UR7+0x18] ;  /* 0x00001807000479ee */ /* 0x002e6200081c0000 */
[----:B--2---:R-:W-:Y:S01]  /*34c0*/  LOP3.LUT R32, R36, 0xffff, RZ, 0xc0, !PT ;  /* 0x0000ffff24207812 */ /* 0x004fe200078ec0ff */
[----:B------:R-:W-:-:S04]  /*34d0*/  IMAD.SHL.U32 R33, R40, 0x80, RZ ;  /* 0x0000008028217824 */ /* 0x000fc800078e00ff */
[----:B------:R-:W-:Y:S01]  /*34e0*/  IMAD R32, R32, 0xe0, RZ ;  /* 0x000000e020207824 */ /* 0x000fe200078e02ff */
[----:B------:R-:W-:Y:S02]  /*34f0*/  F2FP.BF16.F32.PACK_AB R12, R13, R12 ;  /* 0x0000000c0d0c723e */ /* 0x000fe400000010ff */
[----:B------:R-:W-:Y:S02]  /*3500*/  F2FP.BF16.F32.PACK_AB R13, R15, R14 ;  /* 0x0000000e0f0d723e */ /* 0x000fe400000010ff */
[----:B------:R-:W-:Y:S01]  /*3510*/  F2FP.BF16.F32.PACK_AB R14, R17, R16 ;  /* 0x00000010110e723e */ /* 0x000fe200000010ff */
[--C-:B------:R-:W-:Y:S01]  /*3520*/  IMAD R17, R25, 0x10, R37.reuse ;  /* 0x0000001019117824 */ /* 0x100fe200078e0225 */
[----:B------:R-:W-:Y:S01]  /*3530*/  F2FP.BF16.F32.PACK_AB R15, R19, R18 ;  /* 0x00000012130f723e */ /* 0x000fe200000010ff */
[----:B------:R-:W-:Y:S01]  /*3540*/  IMAD R37, R24, 0x10, R37 ;  /* 0x0000001018257824 */ /* 0x000fe200078e0225 */
[----:B-1----:R-:W-:Y:S01]  /*3550*/  F2FP.BF16.F32.PACK_AB R4, R5, R4 ;  /* 0x000000040504723e */ /* 0x002fe200000010ff */
[C---:B------:R-:W-:Y:S01]  /*3560*/  IMAD.IADD R17, R0.reuse, 0x1, R17 ;  /* 0x0000000100117824 */ /* 0x040fe200078e0211 */
[----:B------:R-:W-:Y:S01]  /*3570*/  F2FP.BF16.F32.PACK_AB R5, R7, R6 ;  /* 0x000000060705723e */ /* 0x000fe200000010ff */
[----:B------:R-:W-:Y:S01]  /*3580*/  IMAD.IADD R37, R0, 0x1, R37 ;  /* 0x0000000100257824 */ /* 0x000fe200078e0225 */
[----:B------:R-:W-:-:S02]  /*3590*/  F2FP.BF16.F32.PACK_AB R6, R9, R8 ;  /* 0x000000080906723e */ /* 0x000fc400000010ff */
[----:B------:R-:W-:Y:S01]  /*35a0*/  F2FP.BF16.F32.PACK_AB R7, R11, R10 ;  /* 0x0000000a0b07723e */ /* 0x000fe200000010ff */
[----:B------:R1:W-:Y:S01]  /*35b0*/  STS.128 [R17], R12 ;  /* 0x0000000c11007388 */ /* 0x0003e20000000c00 */
[----:B------:R-:W-:-:S03]  /*35c0*/  NOP ;  /* 0x0000000000007918 */ /* 0x000fc60000000000 */
[----:B------:R1:W-:Y:S01]  /*35d0*/  STS.128 [R37], R4 ;  /* 0x0000000425007388 */ /* 0x0003e20000000c00 */
[----:B------:R2:W-:Y:S06]  /*35e0*/  MEMBAR.ALL.CTA ;  /* 0x0000000000007992 */ /* 0x0005ec0000008000 */
[----:B--2---:R-:W2:Y:S02]  /*35f0*/  FENCE.VIEW.ASYNC.S ;  /* 0x00000000000073c6 */ /* 0x004ea40000000000 */
[----:B--2---:R-:W-:Y:S06]  /*3600*/  BAR.SYNC.DEFER_BLOCKING 0x8, 0x80 ;  /* 0x0202000000007b1d */ /* 0x004fec0000010000 */
[----:B------:R-:W-:Y:S05]  /*3610*/  @P1 BRA `(.L_x_42) ;  /* 0x0000000000381947 */ /* 0x000fea0003800000 */
[----:B------:R-:W-:Y:S01]  /*3620*/  ELECT P2, URZ, PT ;  /* 0x0000000000ff782f */ /* 0x000fe20003840000 */
[----:B------:R-:W-:-:S12]  /*3630*/  BSSY.RECONVERGENT B0, `(.L_x_42) ;  /* 0x000000c000007945 */ /* 0x000fd80003800200 */
[----:B------:R-:W-:Y:S05]  /*3640*/  @!P2 BRA `(.L_x_43) ;  /* 0x000000000028a947 */ /* 0x000fea0003800000 */
[----:B------:R-:W2:Y:S01]  /*3650*/  LDCU.64 UR8, c[0x0][0x348] ;  /* 0x00006900ff0877ac */ /* 0x000ea20008000a00 */
[----:B------:R-:W-:Y:S02]  /*3660*/  R2UR UR10, R21 ;  /* 0x00000000150a72ca */ /* 0x000fe400000e0000 */
[----:B------:R-:W-:Y:S02]  /*3670*/  R2UR UR4, R0 ;  /* 0x00000000000472ca */ /* 0x000fe400000e0000 */
[----:B------:R-:W-:Y:S02]  /*3680*/  R2UR UR5, R32 ;  /* 0x00000000200572ca */ /* 0x000fe400000e0000 */
[----:B------:R-:W-:-:S09]  /*3690*/  R2UR UR6, R33 ;  /* 0x00000000210672ca */ /* 0x000fd200000e0000 */
[----:B------:R-:W-:Y:S02]  /*36a0*/  ULEA UR4, UR10, UR4, 0xd ;  /* 0x000000040a047291 */ /* 0x000fe4000f8e68ff */
[----:B--2---:R-:W-:-:S04]  /*36b0*/  UIADD3 UR8, UP0, UPT, UR8, 0x240, URZ ;  /* 0x0000024008087890 */ /* 0x004fc8000ff1e0ff */
[----:B------:R-:W-:-:S09]  /*36c0*/  UIADD3.X UR9, UPT, UPT, URZ, UR9, URZ, UP0, !UPT ;  /* 0x00000009ff097290 */ /* 0x000fd200087fe4ff */
[----:B------:R2:W-:Y:S02]  /*36d0*/  UTMASTG.2D [UR4], [UR8] ;  /* 0x00000004080073b5 */ /* 0x0005e40008008000 */
[----:B--2---:R0:W-:Y:S02]  /*36e0*/  UTMACMDFLUSH ;  /* 0x00000000000079b7 */ /* 0x0041e40000000000 */
.L_x_43:
[----:B------:R-:W-:Y:S05]  /*36f0*/  BSYNC.RECONVERGENT B0 ;  /* 0x0000000000007941 */ /* 0x000fea0003800200 */
.L_x_42:
[----:B------:R-:W-:Y:S05]  /*3700*/  @P1 BRA `(.L_x_44) ;  /* 0x0000000000041947 */ /* 0x000fea0003800000 */
[----:B------:R-:W-:-:S04]  /*3710*/  DEPBAR.LE SB0, 0x1 ;  /* 0x000080400000791a */ /* 0x000fc80000000000 */
.L_x_44:
[----:B------:R-:W-:Y:S01]  /*3720*/  BAR.SYNC.DEFER_BLOCKING 0x8, 0x80 ;  /* 0x0202000000007b1d */ /* 0x000fe20000010000 */
[----:B------:R-:W-:-:S04]  /*3730*/  LOP3.LUT R53, R21, 0x1, RZ, 0xc0, !PT ;  /* 0x0000000115357812 */ /* 0x000fc800078ec0ff */
[----:B------:R-:W-:Y:S01]  /*3740*/  LOP3.LUT R21, R53, 0x1, RZ, 0x3c, !PT ;  /* 0x0000000135157812 */ /* 0x000fe200078e3cff */
[----:B-1----:R-:W1:Y:S04]  /*3750*/  LDTM.x8 R12, tmem[UR7+0x20] ;  /* 0x00002007000c79ee */ /* 0x002e6800081c0000 */
[C---:B------:R-:W-:Y:S02]  /*3760*/  IMAD R35, R21.reuse, 0x2000, R30 ;  /* 0x0000200015237824 */ /* 0x040fe400078e021e */
[----:B------:R-:W-:Y:S02]  /*3770*/  IMAD R50, R21, 0x2000, R0 ;  /* 0x0000200015327824 */ /* 0x000fe400078e0200 */
[----:B------:R-:W-:-:S04]  /*3780*/  IMAD R34, R28, 0x80, R35 ;  /* 0x000000801c227824 */ /* 0x000fc800078e0223 */
[--C-:B------:R-:W-:Y:S02]  /*3790*/  IMAD R37, R27, 0x10, R34.reuse ;  /* 0x000000101b257824 */ /* 0x100fe400078e0222 */
[--C-:B------:R-:W-:Y:S02]  /*37a0*/  IMAD R35, R26, 0x10, R34.reuse ;  /* 0x000000101a237824 */ /* 0x100fe400078e0222 */
[C---:B------:R-:W-:Y:S01]  /*37b0*/  IMAD.IADD R37, R0.reuse, 0x1, R37 ;  /* 0x0000000100257824 */ /* 0x040fe200078e0225 */
[----:B------:R-:W-:Y:S01]  /*37c0*/  NOP ;  /* 0x0000000000007918 */ /* 0x000fe20000000000 */
[----:B-1----:R-:W1:Y:S01]  /*37d0*/  LDTM.x8 R4, tmem[UR7+0x28] ;  /* 0x00002807000479ee */ /* 0x002e6200081c0000 */
[----:B------:R-:W-:Y:S02]  /*37e0*/  IMAD.IADD R35, R0, 0x1, R35 ;  /* 0x0000000100237824 */ /* 0x000fe400078e0223 */
[--C-:B------:R-:W-:Y:S02]  /*37f0*/  IMAD R39, R25, 0x10, R34.reuse ;  /* 0x0000001019277824 */ /* 0x100fe400078e0222 */
[----:B------:R-:W-:Y:S01]  /*3800*/  IMAD R51, R24, 0x10, R34 ;  /* 0x0000001018337824 */ /* 0x000fe200078e0222 */
[----:B------:R-:W-:Y:S01]  /*3810*/  F2FP.BF16.F32.PACK_AB R44, R13, R12 ;  /* 0x0000000c0d2c723e */ /* 0x000fe200000010ff */
[C---:B------:R-:W-:Y:S01]  /*3820*/  IMAD.IADD R39, R0.reuse, 0x1, R39 ;  /* 0x0000000100277824 */ /* 0x040fe200078e0227 */
[----:B------:R-:W-:Y:S01]  /*3830*/  F2FP.BF16.F32.PACK_AB R45, R15, R14 ;  /* 0x0000000e0f2d723e */ /* 0x000fe200000010ff */
[----:B------:R-:W-:Y:S01]  /*3840*/  IMAD.IADD R51, R0, 0x1, R51 ;  /* 0x0000000100337824 */ /* 0x000fe200078e0233 */
[----:B------:R-:W-:-:S02]  /*3850*/  F2FP.BF16.F32.PACK_AB R46, R17, R16 ;  /* 0x00000010112e723e */ /* 0x000fc400000010ff */
[----:B------:R-:W-:-:S05]  /*3860*/  F2FP.BF16.F32.PACK_AB R47, R19, R18 ;  /* 0x00000012132f723e */ /* 0x000fca00000010ff */
[----:B------:R2:W-:Y:S01]  /*3870*/  STS.128 [R37], R44 ;  /* 0x0000002c25007388 */ /* 0x0005e20000000c00 */
[----:B------:R-:W-:Y:S01]  /*3880*/  NOP ;  /* 0x0000000000007918 */ /* 0x000fe20000000000 */
[----:B-1----:R-:W1:Y:S01]  /*3890*/  LDTM.x8 R12, tmem[UR7+0x30] ;  /* 0x00003007000c79ee */ /* 0x002e6200081c0000 */
[----:B------:R-:W-:Y:S02]  /*38a0*/  F2FP.BF16.F32.PACK_AB R40, R5, R4 ;  /* 0x000000040528723e */ /* 0x000fe400000010ff */
[----:B------:R-:W-:Y:S02]  /*38b0*/  F2FP.BF16.F32.PACK_AB R41, R7, R6 ;  /* 0x000000060729723e */ /* 0x000fe400000010ff */
[----:B------:R-:W-:Y:S02]  /*38c0*/  F2FP.BF16.F32.PACK_AB R42, R9, R8 ;  /* 0x00000008092a723e */ /* 0x000fe400000010ff */
        /* <DEDUP_REMOVED lines=10> */
[----:B-1----:R-:W-:Y:S02]  /*3970*/  F2FP.BF16.F32.PACK_AB R4, R5, R4 ;  /* 0x000000040504723e */ /* 0x002fe400000010ff */
[----:B------:R-:W-:Y:S02]  /*3980*/  F2FP.BF16.F32.PACK_AB R5, R7, R6 ;  /* 0x000000060705723e */ /* 0x000fe400000010ff */
[----:B------:R-:W-:Y:S02]  /*3990*/  F2FP.BF16.F32.PACK_AB R6, R9, R8 ;  /* 0x000000080906723e */ /* 0x000fe400000010ff */
[----:B------:R-:W-:-:S05]  /*39a0*/  F2FP.BF16.F32.PACK_AB R7, R11, R10 ;  /* 0x0000000a0b07723e */ /* 0x000fca00000010ff */
[----:B------:R2:W-:Y:S01]  /*39b0*/  STS.128 [R51], R4 ;  /* 0x0000000433007388 */ /* 0x0005e20000000c00 */
[----:B------:R1:W-:Y:S06]  /*39c0*/  MEMBAR.ALL.CTA ;  /* 0x0000000000007992 */ /* 0x0003ec0000008000 */
[----:B-1----:R-:W1:Y:S02]  /*39d0*/  FENCE.VIEW.ASYNC.S ;  /* 0x00000000000073c6 */ /* 0x002e640000000000 */
[----:B-1----:R-:W-:Y:S06]  /*39e0*/  BAR.SYNC.DEFER_BLOCKING 0x8, 0x80 ;  /* 0x0202000000007b1d */ /* 0x002fec0000010000 */
[----:B------:R-:W-:Y:S05]  /*39f0*/  @P1 BRA `(.L_x_45) ;  /* 0x0000000000381947 */ /* 0x000fea0003800000 */
[----:B------:R-:W-:Y:S01]  /*3a00*/  ELECT P2, URZ, PT ;  /* 0x0000000000ff782f */ /* 0x000fe20003840000 */
[----:B------:R-:W-:-:S12]  /*3a10*/  BSSY.RECONVERGENT B0, `(.L_x_46) ;  /* 0x000000b000007945 */ /* 0x000fd80003800200 */
[----:B------:R-:W-:Y:S05]  /*3a20*/  @!P2 BRA `(.L_x_47) ;  /* 0x000000000024a947 */ /* 0x000fea0003800000 */
[----:B------:R-:W1:Y:S01]  /*3a30*/  LDCU.64 UR8, c[0x0][0x348] ;  /* 0x00006900ff0877ac */ /* 0x000e620008000a00 */
[----:B------:R-:W-:Y:S02]  /*3a40*/  R2UR UR5, R32 ;  /* 0x00000000200572ca */ /* 0x000fe400000e0000 */
[----:B------:R-:W-:Y:S02]  /*3a50*/  R2UR UR4, R50 ;  /* 0x00000000320472ca */ /* 0x000fe400000e0000 */
[----:B------:R-:W-:-:S09]  /*3a60*/  R2UR UR6, R33 ;  /* 0x00000000210672ca */ /* 0x000fd200000e0000 */
[----:B------:R-:W-:Y:S02]  /*3a70*/  UIADD3 UR5, UPT, UPT, UR5, 0x20, URZ ;  /* 0x0000002005057890 */ /* 0x000fe4000fffe0ff */
[----:B-1----:R-:W-:-:S04]  /*3a80*/  UIADD3 UR8, UP0, UPT, UR8, 0x240, URZ ;  /* 0x0000024008087890 */ /* 0x002fc8000ff1e0ff */
[----:B------:R-:W-:-:S09]  /*3a90*/  UIADD3.X UR9, UPT, UPT, URZ, UR9, URZ, UP0, !UPT ;  /* 0x00000009ff097290 */ /* 0x000fd200087fe4ff */
[----:B------:R1:W-:Y:S02]  /*3aa0*/  UTMASTG.2D [UR4], [UR8] ;  /* 0x00000004080073b5 */ /* 0x0003e40008008000 */
[----:B-1----:R0:W-:Y:S02]  /*3ab0*/  UTMACMDFLUSH ;  /* 0x00000000000079b7 */ /* 0x0021e40000000000 */
.L_x_47:
[----:B------:R-:W-:Y:S05]  /*3ac0*/  BSYNC.RECONVERGENT B0 ;  /* 0x0000000000007941 */ /* 0x000fea0003800200 */
.L_x_46:
[----:B------:R-:W-:-:S04]  /*3ad0*/  DEPBAR.LE SB0, 0x1 ;  /* 0x000080400000791a */ /* 0x000fc80000000000 */
.L_x_45:
[----:B------:R-:W-:Y:S01]  /*3ae0*/  BAR.SYNC.DEFER_BLOCKING 0x8, 0x80 ;  /* 0x0202000000007b1d */ /* 0x000fe20000010000 */
[C---:B--2---:R-:W-:Y:S02]  /*3af0*/  IMAD R41, R53.reuse, 0x2000, R30 ;  /* 0x0000200035297824 */ /* 0x044fe400078e021e */
[----:B------:R-:W-:Y:S02]  /*3b00*/  IMAD R48, R53, 0x2000, R0 ;  /* 0x0000200035307824 */ /* 0x000fe400078e0200 */
[----:B------:R-:W-:Y:S01]  /*3b10*/  IMAD R38, R28, 0x80, R41 ;  /* 0x000000801c267824 */ /* 0x000fe200078e0229 */
[----:B------:R-:W1:Y:S03]  /*3b20*/  LDTM.x8 R12, tmem[UR7+0x40] ;  /* 0x00004007000c79ee */ /* 0x000e6600081c0000 */
[----:B------:R-:W-:-:S04]  /*3b30*/  IMAD R49, R24, 0x10, R38 ;  /* 0x0000001018317824 */ /* 0x000fc800078e0226 */
[C---:B------:R-:W-:Y:S01]  /*3b40*/  IMAD.IADD R49, R0.reuse, 0x1, R49 ;  /* 0x0000000100317824 */ /* 0x040fe200078e0231 */
[----:B------:R-:W-:Y:S01]  /*3b50*/  NOP ;  /* 0x0000000000007918 */ /* 0x000fe20000000000 */
[----:B-1----:R-:W1:Y:S01]  /*3b60*/  LDTM.x8 R4, tmem[UR7+0x48] ;  /* 0x00004807000479ee */ /* 0x002e6200081c0000 */
[----:B------:R-:W-:Y:S01]  /*3b70*/  F2FP.BF16.F32.PACK_AB R44, R13, R12 ;  /* 0x0000000c0d2c723e */ /* 0x000fe200000010ff */
[----:B------:R-:W-:Y:S01]  /*3b80*/  IMAD R13, R27, 0x10, R38 ;  /* 0x000000101b0d7824 */ /* 0x000fe200078e0226 */
[----:B------:R-:W-:Y:S02]  /*3b90*/  F2FP.BF16.F32.PACK_AB R45, R15, R14 ;  /* 0x0000000e0f2d723e */ /* 0x000fe400000010ff */
[----:B------:R-:W-:Y:S01]  /*3ba0*/  F2FP.BF16.F32.PACK_AB R46, R17, R16 ;  /* 0x00000010112e723e */ /* 0x000fe200000010ff */
[----:B------:R-:W-:Y:S01]  /*3bb0*/  IMAD.IADD R36, R0, 0x1, R13 ;  /* 0x0000000100247824 */ /* 0x000fe200078e020d */
[----:B------:R-:W-:-:S05]  /*3bc0*/  F2FP.BF16.F32.PACK_AB R47, R19, R18 ;  /* 0x00000012132f723e */ /* 0x000fca00000010ff */
[----:B------:R2:W-:Y:S01]  /*3bd0*/  STS.128 [R36], R44 ;  /* 0x0000002c24007388 */ /* 0x0005e20000000c00 */
        /* <DEDUP_REMOVED lines=11> */
[----:B------:R-:W-:Y:S02]  /*3c90*/  F2FP.BF16.F32.PACK_AB R12, R13, R12 ;  /* 0x0000000c0d0c723e */ /* 0x000fe400000010ff */
[----:B------:R-:W-:Y:S02]  /*3ca0*/  F2FP.BF16.F32.PACK_AB R13, R15, R14 ;  /* 0x0000000e0f0d723e */ /* 0x000fe400000010ff */
[----:B------:R-:W-:Y:S01]  /*3cb0*/  F2FP.BF16.F32.PACK_AB R14, R17, R16 ;  /* 0x00000010110e723e */ /* 0x000fe200000010ff */
[----:B------:R-:W-:Y:S01]  /*3cc0*/  IMAD R17, R25, 0x10, R38 ;  /* 0x0000001019117824 */ /* 0x000fe200078e0226 */
[----:B------:R-:W-:-:S03]  /*3cd0*/  F2FP.BF16.F32.PACK_AB R15, R19, R18 ;  /* 0x00000012130f723e */ /* 0x000fc600000010ff */
[----:B------:R-:W-:-:S05]  /*3ce0*/  IMAD.IADD R38, R0, 0x1, R17 ;  /* 0x0000000100267824 */ /* 0x000fca00078e0211 */
        /* <DEDUP_REMOVED lines=23> */
.L_x_50:
[----:B------:R-:W-:Y:S05]  /*3e60*/  BSYNC.RECONVERGENT B0 ;  /* 0x0000000000007941 */ /* 0x000fea0003800200 */
.L_x_49:
[----:B------:R-:W-:-:S04]  /*3e70*/  DEPBAR.LE SB0, 0x1 ;  /* 0x000080400000791a */ /* 0x000fc80000000000 */
.L_x_48:
[----:B------:R-:W-:Y:S06]  /*3e80*/  BAR.SYNC.DEFER_BLOCKING 0x8, 0x80 ;  /* 0x0202000000007b1d */ /* 0x000fec0000010000 */
[----:B--2---:R-:W1:Y:S01]  /*3e90*/  LDTM.x8 R12, tmem[UR7+0x60] ;  /* 0x00006007000c79ee */ /* 0x004e6200081c0000 */
[----:B------:R-:W-:Y:S01]  /*3ea0*/  NOP ;  /* 0x0000000000007918 */ /* 0x000fe20000000000 */
[----:B-1----:R-:W1:Y:S01]  /*3eb0*/  LDTM.x8 R4, tmem[UR7+0x68] ;  /* 0x00006807000479ee */ /* 0x002e6200081c0000 */
[----:B------:R-:W-:Y:S02]  /*3ec0*/  F2FP.BF16.F32.PACK_AB R44, R13, R12 ;  /* 0x0000000c0d2c723e */ /* 0x000fe400000010ff */
[----:B------:R-:W-:-:S02]  /*3ed0*/  F2FP.BF16.F32.PACK_AB R45, R15, R14 ;  /* 0x0000000e0f2d723e */ /* 0x000fc400000010ff */
        /* <DEDUP_REMOVED lines=39> */
.L_x_53:
[----:B------:R-:W-:Y:S05]  /*4150*/  BSYNC.RECONVERGENT B0 ;  /* 0x0000000000007941 */ /* 0x000fea0003800200 */
.L_x_52:
[----:B------:R-:W-:-:S04]  /*4160*/  DEPBAR.LE SB0, 0x1 ;  /* 0x000080400000791a */ /* 0x000fc80000000000 */
.L_x_51:
        /* <DEDUP_REMOVED lines=45> */
.L_x_56:
[----:B------:R-:W-:Y:S05]  /*4440*/  BSYNC.RECONVERGENT B0 ;  /* 0x0000000000007941 */ /* 0x000fea0003800200 */
.L_x_55:
[----:B------:R-:W-:-:S04]  /*4450*/  DEPBAR.LE SB0, 0x1 ;  /* 0x000080400000791a */ /* 0x000fc80000000000 */
.L_x_54:
        /* <DEDUP_REMOVED lines=45> */
.L_x_59:
[----:B------:R-:W-:Y:S05]  /*4730*/  BSYNC.RECONVERGENT B0 ;  /* 0x0000000000007941 */ /* 0x000fea0003800200 */
.L_x_58:
[----:B------:R-:W-:-:S04]  /*4740*/  DEPBAR.LE SB0, 0x1 ;  /* 0x000080400000791a */ /* 0x000fc80000000000 */
.L_x_57:
[----:B------:R-:W-:Y:S01]  /*4750*/  BAR.SYNC.DEFER_BLOCKING 0x8, 0x80 ;  /* 0x0202000000007b1d */ /* 0x000fe20000010000 */
[----:B------:R-:W-:-:S05]  /*4760*/  VIADD R2, R2, 0x31870 ;  /* 0x0003187002027836 */ /* 0x000fca0000000000 */
[----:B------:R-:W-:Y:S01]  /*4770*/  PRMT R2, RZ, 0x654, R2 ;  /* 0x00000654ff027816 */ /* 0x000fe20000000002 */
[----:B--2---:R-:W1:Y:S01]  /*4780*/  LDTM.x8 R12, tmem[UR7+0xc0] ;  /* 0x0000c007000c79ee */ /* 0x004e6200081c0000 */
        /* <DEDUP_REMOVED lines=27> */
[----:B------:R-:W-:Y:S01]  /*4940*/  NOP ;  /* 0x0000000000007918 */ /* 0x000fe20000000000 */
[----:B------:R2:W-:Y:S01]  /*4950*/  SYNCS.ARRIVE.TRANS64.RED.A1T0 RZ, [R2+URZ], RZ ;  /* 0x000000ff02ff79a7 */ /* 0x0005e200081004ff */
        /* <DEDUP_REMOVED lines=16> */
.L_x_61:
[----:B------:R-:W-:Y:S05]  /*4a60*/  BSYNC.RECONVERGENT B0 ;  /* 0x0000000000007941 */ /* 0x000fea0003800200 */
.L_x_60:
[----:B------:R-:W-:Y:S02]  /*4a70*/  IADD3 R23, PT, PT, R23, 0x91, RZ ;  /* 0x0000009117177810 */ /* 0x000fe40007ffe0ff */
[----:B------:R-:W-:Y:S01]  /*4a80*/  IADD3 R29, PT, PT, R29, 0x91, RZ ;  /* 0x000000911d1d7810 */ /* 0x000fe20007ffe0ff */
[----:B------:R-:W-:Y:S06]  /*4a90*/  @P0 BRA `(.L_x_62) ;  /* 0xffffffe400800947 */ /* 0x000fec000383ffff */
.L_x_39:
[----:B------:R-:W-:-:S13]  /*4aa0*/  ISETP.NE.AND P0, PT, R3, 0x3, PT ;  /* 0x000000030300780c */ /* 0x000fda0003f05270 */
[----:B------:R-:W-:Y:S05]  /*4ab0*/  @P0 EXIT ;  /* 0x000000000000094d */ /* 0x000fea0003800000 */
[----:B------:R-:W-:Y:S05]  /*4ac0*/  WARPSYNC.ALL ;  /* 0x0000000000007948 */ /* 0x000fea0003800000 */
[----:B------:R-:W-:Y:S01]  /*4ad0*/  NOP ;  /* 0x0000000000007918 */ /* 0x000fe20000000000 */
[----:B------:R-:W1:Y:S01]  /*4ae0*/  S2UR UR5, SR_CgaCtaId ;  /* 0x00000000000579c3 */ /* 0x000e620000008800 */
[----:B------:R-:W-:Y:S02]  /*4af0*/  UMOV UR4, 0x50 ;  /* 0x0000005000047882 */ /* 0x000fe40000000000 */
[----:B-1----:R-:W-:-:S09]  /*4b00*/  ULEA UR5, UR5, UR4, 0x18 ;  /* 0x0000000405057291 */ /* 0x002fd2000f8ec0ff */
[----:B--2---:R-:W1:Y:S02]  /*4b10*/  LDS R2, [UR5] ;  /* 0x00000005ff027984 */ /* 0x004e640008000800 */
[----:B-1----:R-:W-:-:S04]  /*4b20*/  LOP3.LUT R0, R2, 0xffff, RZ, 0xc0, !PT ;  /* 0x0000ffff02007812 */ /* 0x002fc800078ec0ff */
[----:B------:R-:W-:-:S13]  /*4b30*/  ISETP.NE.AND P0, PT, R0, 0xffff, PT ;  /* 0x0000ffff0000780c */ /* 0x000fda0003f05270 */
[----:B------:R-:W-:Y:S05]  /*4b40*/  @P0 BRA `(.L_x_63) ;  /* 0x0000000000480947 */ /* 0x000fea0003800000 */
[----:B------:R-:W-:-:S04]  /*4b50*/  SHF.R.U32.HI R0, RZ, 0x10, R2 ;  /* 0x00000010ff007819 */ /* 0x000fc80000011602 */
[----:B------:R-:W-:-:S04]  /*4b60*/  LOP3.LUT R0, R0, 0x1, RZ, 0xc0, !PT ;  /* 0x0000000100007812 */ /* 0x000fc800078ec0ff */
[----:B------:R-:W-:-:S13]  /*4b70*/  ISETP.NE.AND P0, PT, R0, 0x1, PT ;  /* 0x000000010000780c */ /* 0x000fda0003f05270 */
[----:B------:R-:W-:Y:S05]  /*4b80*/  @P0 BRA `(.L_x_64) ;  /* 0x00000000002c0947 */ /* 0x000fea0003800000 */
[----:B------:R-:W1:Y:S01]  /*4b90*/  S2R R0, SR_LANEID ;  /* 0x0000000000007919 */ /* 0x000e620000000000 */
[----:B------:R-:W-:Y:S01]  /*4ba0*/  IMAD.MOV.U32 R2, RZ, RZ, -0x20000 ;  /* 0xfffe0000ff027424 */ /* 0x000fe200078e00ff */
[----:B------:R-:W-:Y:S02]  /*4bb0*/  VOTEU.ANY UR6, UPT, PT ;  /* 0x0000000000067886 */ /* 0x000fe400038e0100 */
[----:B------:R-:W-:Y:S01]  /*4bc0*/  UFLO.U32 UR6, UR6 ;  /* 0x00000006000672bd */ /* 0x000fe200080e0000 */
[----:B------:R-:W2:Y:S05]  /*4bd0*/  REDUX UR4, R2 ;  /* 0x00000000020473c4 */ /* 0x000eaa0000000000 */
[----:B-1----:R-:W-:-:S02]  /*4be0*/  ISETP.EQ.U32.AND P0, PT, R0, UR6, PT ;  /* 0x0000000600007c0c */ /* 0x002fc4000bf02070 */
[----:B--2---:R-:W-:Y:S01]  /*4bf0*/  MOV R0, UR4 ;  /* 0x0000000400007c02 */ /* 0x004fe20008000f00 */
[----:B------:R-:W-:-:S05]  /*4c00*/  UMOV UR4, 0xfffe0000 ;  /* 0xfffe000000047882 */ /* 0x000fca0000000000 */
[----:B------:R1:W-:Y:S05]  /*4c10*/  UTCATOMSWS.AND URZ, UR4 ;  /* 0x0000000400ff79e3 */ /* 0x0003ea0008000000 */
[----:B------:R1:W-:Y:S01]  /*4c20*/  @P0 ATOMS.AND RZ, [UR5], R0 ;  /* 0x00000000ffff098c */ /* 0x0003e2000a800005 */
[----:B------:R-:W-:Y:S05]  /*4c30*/  BRA `(.L_x_65) ;  /* 0x0000000000147947 */ /* 0x000fea0003800000 */
.L_x_64:
[----:B------:R-:W-:Y:S02]  /*4c40*/  MOV R2, 0x4c60 ;  /* 0x00004c6000027802 */ /* 0x000fe40000000f00 */
[----:B------:R-:W-:Y:S05]  /*4c50*/  CALL.REL.NOINC `($__internal_0_$__cuda_sm10x_tcgen05_guardrail_trap_col_being_dealloced_not_returned_by_alloc) ;  /* 0x0000000400ec7944 */ /* 0x000fea0003c00000 */
[----:B------:R-:W-:Y:S05]  /*4c60*/  BRA `(.L_x_65) ;  /* 0x0000000000087947 */ /* 0x000fea0003800000 */
.L_x_63:
[----:B------:R-:W-:Y:S02]  /*4c70*/  MOV R2, 0x4c90 ;  /* 0x00004c9000027802 */ /* 0x000fe40000000f00 */
[----:B------:R-:W-:Y:S05]  /*4c80*/  CALL.REL.NOINC `($__internal_2_$__cuda_sm10x_tcgen05_guardrail_trap_unallocated_columns_being_dealloced) ;  /* 0x0000000400f87944 */ /* 0x000fea0003c00000 */
.L_x_65:
[----:B------:R-:W-:Y:S01]  /*4c90*/  NOP ;  /* 0x0000000000007918 */ /* 0x000fe20000000000 */
[----:B-1----:R-:W-:Y:S05]  /*4ca0*/  EXIT ;  /* 0x000000000000794d */ /* 0x002fea0003800000 */
.L_x_14:
[----:B------:R-:W-:-:S07]  /*4cb0*/  MOV R4, R5 ;  /* 0x0000000500047202 */ /* 0x000fce0000000f00 */
.L_x_66:
[----:B-1----:R1:W2:Y:S02]  /*4cc0*/  SYNCS.PHASECHK.TRANS64.TRYWAIT P0, [R2+URZ+0x31800], R5 ;  /* 0x03180005020075a7 */ /* 0x0022a400080011ff */
[----:B--2---:R-:W-:Y:S05]  /*4cd0*/  @!P0 NANOSLEEP.SYNCS 0x989680 ;  /* 0x009896800000895d */ /* 0x004fea0003900000 */
[----:B------:R-:W2:Y:S02]  /*4ce0*/  @!P0 SYNCS.PHASECHK.TRANS64 P0, [R2+URZ+0x31800], R5 ;  /* 0x03180005020085a7 */ /* 0x000ea400080010ff */
[----:B--2---:R-:W-:Y:S05]  /*4cf0*/  @!P0 BRA `(.L_x_66) ;  /* 0xfffffffc00f08947 */ /* 0x004fea000383ffff */
[----:B------:R-:W-:Y:S05]  /*4d00*/  BRA `(.L_x_67) ;  /* 0xffffffbc004c7947 */ /* 0x000fea000383ffff */
.L_x_18:
[----:B------:R-:W-:Y:S02]  /*4d10*/  MOV R10, UR10 ;  /* 0x0000000a000a7c02 */ /* 0x000fe40008000f00 */
[----:B------:R-:W-:Y:S02]  /*4d20*/  MOV R11, UR10 ;  /* 0x0000000a000b7c02 */ /* 0x000fe40008000f00 */
[----:B------:R-:W-:-:S07]  /*4d30*/  MOV R0, UR9 ;  /* 0x0000000900007c02 */ /* 0x000fce0008000f00 */
.L_x_68:
[----:B-1----:R1:W2:Y:S02]  /*4d40*/  SYNCS.PHASECHK.TRANS64.TRYWAIT P0, [R0+URZ+0x31870], R11 ;  /* 0x0318700b000075a7 */ /* 0x0022a400080011ff */
[----:B--2---:R-:W-:Y:S05]  /*4d50*/  @!P0 NANOSLEEP.SYNCS 0x989680 ;  /* 0x009896800000895d */ /* 0x004fea0003900000 */
[----:B------:R-:W2:Y:S02]  /*4d60*/  @!P0 SYNCS.PHASECHK.TRANS64 P0, [R0+URZ+0x31870], R11 ;  /* 0x0318700b000085a7 */ /* 0x000ea400080010ff */
[----:B--2---:R-:W-:Y:S05]  /*4d70*/  @!P0 BRA `(.L_x_68) ;  /* 0xfffffffc00f08947 */ /* 0x004fea000383ffff */
[----:B------:R-:W-:Y:S05]  /*4d80*/  BRA `(.L_x_69) ;  /* 0xffffffc000dc7947 */ /* 0x000fea000383ffff */
.L_x_19:
[----:B------:R-:W-:Y:S02]  /*4d90*/  MOV R2, UR13 ;  /* 0x0000000d00027c02 */ /* 0x000fe40008000f00 */
[----:B------:R-:W-:Y:S07]  /*4da0*/  MOV R10, R11 ;  /* 0x0000000b000a7202 */ /* 0x000fee0000000f00 */
.L_x_70:
[----:B-1----:R1:W2:Y:S02]  /*4db0*/  SYNCS.PHASECHK.TRANS64.TRYWAIT P0, [R2+URZ+0x31840], R11 ;  /* 0x0318400b020075a7 */ /* 0x0022a400080011ff */
[----:B--2---:R-:W-:Y:S05]  /*4dc0*/  @!P0 NANOSLEEP.SYNCS 0x989680 ;  /* 0x009896800000895d */ /* 0x004fea0003900000 */
[----:B------:R-:W2:Y:S02]  /*4dd0*/  @!P0 SYNCS.PHASECHK.TRANS64 P0, [R2+URZ+0x31840], R11 ;  /* 0x0318400b020085a7 */ /* 0x000ea400080010ff */
[----:B--2---:R-:W-:Y:S05]  /*4de0*/  @!P0 BRA `(.L_x_70) ;  /* 0xfffffffc00f08947 */ /* 0x004fea000383ffff */
[----:B------:R-:W-:Y:S05]  /*4df0*/  BRA `(.L_x_71) ;  /* 0xffffffc000e87947 */ /* 0x000fea000383ffff */
.L_x_21:
[----:B------:R-:W-:Y:S02]  /*4e00*/  MOV R0, UR9 ;  /* 0x0000000900007c02 */ /* 0x000fe40008000f00 */
[----:B------:R-:W-:Y:S07]  /*4e10*/  MOV R12, R13 ;  /* 0x0000000d000c7202 */ /* 0x000fee0000000f00 */
.L_x_72:
[----:B-1----:R1:W2:Y:S02]  /*4e20*/  SYNCS.PHASECHK.TRANS64.TRYWAIT P0, [R0+URZ+0x31840], R13 ;  /* 0x0318400d000075a7 */ /* 0x0022a400080011ff */
[----:B--2---:R-:W-:Y:S05]  /*4e30*/  @!P0 NANOSLEEP.SYNCS 0x989680 ;  /* 0x009896800000895d */ /* 0x004fea0003900000 */
[----:B------:R-:W2:Y:S02]  /*4e40*/  @!P0 SYNCS.PHASECHK.TRANS64 P0, [R0+URZ+0x31840], R13 ;  /* 0x0318400d000085a7 */ /* 0x000ea400080010ff */
[----:B--2---:R-:W-:Y:S05]  /*4e50*/  @!P0 BRA `(.L_x_72) ;  /* 0xfffffffc00f08947 */ /* 0x004fea000383ffff */
[----:B------:R-:W-:Y:S05]  /*4e60*/  BRA `(.L_x_73) ;  /* 0xffffffc400c07947 */ /* 0x000fea000383ffff */
.L_x_25:
[-C--:B------:R-:W-:Y:S02]  /*4e70*/  MOV R14, R3.reuse ;  /* 0x00000003000e7202 */ /* 0x080fe40000000f00 */
[----:B------:R-:W-:-:S07]  /*4e80*/  MOV R15, R3 ;  /* 0x00000003000f7202 */ /* 0x000fce0000000f00 */
.L_x_74:
[----:B-1----:R1:W2:Y:S02]  /*4e90*/  SYNCS.PHASECHK.TRANS64.TRYWAIT P0, [R0+URZ+0x31820], R15 ;  /* 0x0318200f000075a7 */ /* 0x0022a400080011ff */
[----:B--2---:R-:W-:Y:S05]  /*4ea0*/  @!P0 NANOSLEEP.SYNCS 0x989680 ;  /* 0x009896800000895d */ /* 0x004fea0003900000 */
[----:B------:R-:W2:Y:S02]  /*4eb0*/  @!P0 SYNCS.PHASECHK.TRANS64 P0, [R0+URZ+0x31820], R15 ;  /* 0x0318200f000085a7 */ /* 0x000ea400080010ff */
[----:B--2---:R-:W-:Y:S05]  /*4ec0*/  @!P0 BRA `(.L_x_74) ;  /* 0xfffffffc00f08947 */ /* 0x004fea000383ffff */
[----:B------:R-:W-:Y:S05]  /*4ed0*/  BRA `(.L_x_75) ;  /* 0xffffffcc006c7947 */ /* 0x000fea000383ffff */
.L_x_26:
[-C--:B------:R-:W-:Y:S02]  /*4ee0*/  MOV R14, R3.reuse ;  /* 0x00000003000e7202 */ /* 0x080fe40000000f00 */
[----:B-1----:R-:W-:-:S07]  /*4ef0*/  MOV R15, R3 ;  /* 0x00000003000f7202 */ /* 0x002fce0000000f00 */
.L_x_76:
[----:B-1----:R1:W2:Y:S02]  /*4f00*/  SYNCS.PHASECHK.TRANS64.TRYWAIT P0, [R0+URZ+0x31828], R15 ;  /* 0x0318280f000075a7 */ /* 0x0022a400080011ff */
[----:B--2---:R-:W-:Y:S05]  /*4f10*/  @!P0 NANOSLEEP.SYNCS 0x989680 ;  /* 0x009896800000895d */ /* 0x004fea0003900000 */
[----:B------:R-:W2:Y:S02]  /*4f20*/  @!P0 SYNCS.PHASECHK.TRANS64 P0, [R0+URZ+0x31828], R15 ;  /* 0x0318280f000085a7 */ /* 0x000ea400080010ff */
[----:B--2---:R-:W-:Y:S05]  /*4f30*/  @!P0 BRA `(.L_x_76) ;  /* 0xfffffffc00f08947 */ /* 0x004fea000383ffff */
[----:B------:R-:W-:Y:S05]  /*4f40*/  BRA `(.L_x_77) ;  /* 0xffffffcc00e47947 */ /* 0x000fea000383ffff */
.L_x_27:
[-C--:B------:R-:W-:Y:S02]  /*4f50*/  MOV R14, R3.reuse ;  /* 0x00000003000e7202 */ /* 0x080fe40000000f00 */
[----:B-1----:R-:W-:-:S07]  /*4f60*/  MOV R15, R3 ;  /* 0x00000003000f7202 */ /* 0x002fce0000000f00 */
.L_x_78:
[----:B-1----:R1:W2:Y:S02]  /*4f70*/  SYNCS.PHASECHK.TRANS64.TRYWAIT P0, [R0+URZ+0x31830], R15 ;  /* 0x0318300f000075a7 */ /* 0x0022a400080011ff */
[----:B--2---:R-:W-:Y:S05]  /*4f80*/  @!P0 NANOSLEEP.SYNCS 0x989680 ;  /* 0x009896800000895d */ /* 0x004fea0003900000 */
[----:B------:R-:W2:Y:S02]  /*4f90*/  @!P0 SYNCS.PHASECHK.TRANS64 P0, [R0+URZ+0x31830], R15 ;  /* 0x0318300f000085a7 */ /* 0x000ea400080010ff */
[----:B--2---:R-:W-:Y:S05]  /*4fa0*/  @!P0 BRA `(.L_x_78) ;  /* 0xfffffffc00f08947 */ /* 0x004fea000383ffff */
[----:B------:R-:W-:Y:S05]  /*4fb0*/  BRA `(.L_x_79) ;  /* 0xffffffd000247947 */ /* 0x000fea000383ffff */
.L_x_28:
[-C--:B------:R-:W-:Y:S02]  /*4fc0*/  MOV R38, R3.reuse ;  /* 0x0000000300267202 */ /* 0x080fe40000000f00 */
[----:B------:R-:W-:-:S07]  /*4fd0*/  MOV R39, R3 ;  /* 0x0000000300277202 */ /* 0x000fce0000000f00 */
.L_x_80:
[----:B-1----:R1:W2:Y:S02]  /*4fe0*/  SYNCS.PHASECHK.TRANS64.TRYWAIT P0, [R0+URZ+0x31838], R39 ;  /* 0x03183827000075a7 */ /* 0x0022a400080011ff */
[----:B--2---:R-:W-:Y:S05]  /*4ff0*/  @!P0 NANOSLEEP.SYNCS 0x989680 ;  /* 0x009896800000895d */ /* 0x004fea0003900000 */
[----:B------:R-:W2:Y:S02]  /*5000*/  @!P0 SYNCS.PHASECHK.TRANS64 P0, [R0+URZ+0x31838], R39 ;  /* 0x03183827000085a7 */ /* 0x000ea400080010ff */
[----:B--2---:R-:W-:Y:S05]  /*5010*/  @!P0 BRA `(.L_x_80) ;  /* 0xfffffffc00f08947 */ /* 0x004fea000383ffff */
[----:B------:R-:W-:Y:S05]  /*5020*/  BRA `(.L_x_81) ;  /* 0xffffffd000607947 */ /* 0x000fea000383ffff */
.L_x_29:
[-C--:B------:R-:W-:Y:S02]  /*5030*/  MOV R38, R27.reuse ;  /* 0x0000001b00267202 */ /* 0x080fe40000000f00 */
[----:B-1----:R-:W-:-:S07]  /*5040*/  MOV R39, R27 ;  /* 0x0000001b00277202 */ /* 0x002fce0000000f00 */
.L_x_82:
[----:B-1----:R1:W2:Y:S02]  /*5050*/  SYNCS.PHASECHK.TRANS64.TRYWAIT P0, [R0+URZ+0x31820], R39 ;  /* 0x03182027000075a7 */ /* 0x0022a400080011ff */
[----:B--2---:R-:W-:Y:S05]  /*5060*/  @!P0 NANOSLEEP.SYNCS 0x989680 ;  /* 0x009896800000895d */ /* 0x004fea0003900000 */
[----:B------:R-:W2:Y:S02]  /*5070*/  @!P0 SYNCS.PHASECHK.TRANS64 P0, [R0+URZ+0x31820], R39 ;  /* 0x03182027000085a7 */ /* 0x000ea400080010ff */
[----:B--2---:R-:W-:Y:S05]  /*5080*/  @!P0 BRA `(.L_x_82) ;  /* 0xfffffffc00f08947 */ /* 0x004fea000383ffff */
[----:B------:R-:W-:Y:S05]  /*5090*/  BRA `(.L_x_83) ;  /* 0xffffffd000987947 */ /* 0x000fea000383ffff */
.L_x_30:
[-C--:B------:R-:W-:Y:S02]  /*50a0*/  MOV R38, R27.reuse ;  /* 0x0000001b00267202 */ /* 0x080fe40000000f00 */
[----:B-1----:R-:W-:-:S07]  /*50b0*/  MOV R39, R27 ;  /* 0x0000001b00277202 */ /* 0x002fce0000000f00 */
.L_x_84:
[----:B-1----:R1:W2:Y:S02]  /*50c0*/  SYNCS.PHASECHK.TRANS64.TRYWAIT P0, [R0+URZ+0x31828], R39 ;  /* 0x03182827000075a7 */ /* 0x0022a400080011ff */
[----:B--2---:R-:W-:Y:S05]  /*50d0*/  @!P0 NANOSLEEP.SYNCS 0x989680 ;  /* 0x009896800000895d */ /* 0x004fea0003900000 */
[----:B------:R-:W2:Y:S02]  /*50e0*/  @!P0 SYNCS.PHASECHK.TRANS64 P0, [R0+URZ+0x31828], R39 ;  /* 0x03182827000085a7 */ /* 0x000ea400080010ff */
[----:B--2---:R-:W-:Y:S05]  /*50f0*/  @!P0 BRA `(.L_x_84) ;  /* 0xfffffffc00f08947 */ /* 0x004fea000383ffff */
[----:B------:R-:W-:Y:S05]  /*5100*/  BRA `(.L_x_85) ;  /* 0xffffffd400007947 */ /* 0x000fea000383ffff */
.L_x_31:
[-C--:B------:R-:W-:Y:S02]  /*5110*/  MOV R38, R27.reuse ;  /* 0x0000001b00267202 */ /* 0x080fe40000000f00 */
[----:B-1----:R-:W-:-:S07]  /*5120*/  MOV R39, R27 ;  /* 0x0000001b00277202 */ /* 0x002fce0000000f00 */
.L_x_86:
[----:B-1----:R1:W2:Y:S02]  /*5130*/  SYNCS.PHASECHK.TRANS64.TRYWAIT P0, [R0+URZ+0x31830], R39 ;  /* 0x03183027000075a7 */ /* 0x0022a400080011ff */
[----:B--2---:R-:W-:Y:S05]  /*5140*/  @!P0 NANOSLEEP.SYNCS 0x989680 ;  /* 0x009896800000895d */ /* 0x004fea0003900000 */
[----:B------:R-:W2:Y:S02]  /*5150*/  @!P0 SYNCS.PHASECHK.TRANS64 P0, [R0+URZ+0x31830], R39 ;  /* 0x03183027000085a7 */ /* 0x000ea400080010ff */
[----:B--2---:R-:W-:Y:S05]  /*5160*/  @!P0 BRA `(.L_x_86) ;  /* 0xfffffffc00f08947 */ /* 0x004fea000383ffff */
[----:B------:R-:W-:Y:S05]  /*5170*/  BRA `(.L_x_87) ;  /* 0xffffffd400307947 */ /* 0x000fea000383ffff */
.L_x_32:
[-C--:B------:R-:W-:Y:S02]  /*5180*/  MOV R38, R27.reuse ;  /* 0x0000001b00267202 */ /* 0x080fe40000000f00 */
[----:B-1----:R-:W-:-:S07]  /*5190*/  MOV R39, R27 ;  /* 0x0000001b00277202 */ /* 0x002fce0000000f00 */
.L_x_88:
[----:B-1----:R1:W2:Y:S02]  /*51a0*/  SYNCS.PHASECHK.TRANS64.TRYWAIT P0, [R0+URZ+0x31838], R39 ;  /* 0x03183827000075a7 */ /* 0x0022a400080011ff */
[----:B--2---:R-:W-:Y:S05]  /*51b0*/  @!P0 NANOSLEEP.SYNCS 0x989680 ;  /* 0x009896800000895d */ /* 0x004fea0003900000 */
[----:B------:R-:W2:Y:S02]  /*51c0*/  @!P0 SYNCS.PHASECHK.TRANS64 P0, [R0+URZ+0x31838], R39 ;  /* 0x03183827000085a7 */ /* 0x000ea400080010ff */
[----:B--2---:R-:W-:Y:S05]  /*51d0*/  @!P0 BRA `(.L_x_88) ;  /* 0xfffffffc00f08947 */ /* 0x004fea000383ffff */
[----:B------:R-:W-:Y:S05]  /*51e0*/  BRA `(.L_x_89) ;  /* 0xffffffd400607947 */ /* 0x000fea000383ffff */
.L_x_33:
[-C--:B------:R-:W-:Y:S02]  /*51f0*/  MOV R38, R3.reuse ;  /* 0x0000000300267202 */ /* 0x080fe40000000f00 */
[----:B-1----:R-:W-:-:S07]  /*5200*/  MOV R39, R3 ;  /* 0x0000000300277202 */ /* 0x002fce0000000f00 */
.L_x_90:
[----:B-1----:R1:W2:Y:S02]  /*5210*/  SYNCS.PHASECHK.TRANS64.TRYWAIT P0, [R0+URZ+0x31820], R39 ;  /* 0x03182027000075a7 */ /* 0x0022a400080011ff */
[----:B--2---:R-:W-:Y:S05]  /*5220*/  @!P0 NANOSLEEP.SYNCS 0x989680 ;  /* 0x009896800000895d */ /* 0x004fea0003900000 */
[----:B------:R-:W2:Y:S02]  /*5230*/  @!P0 SYNCS.PHASECHK.TRANS64 P0, [R0+URZ+0x31820], R39 ;  /* 0x03182027000085a7 */ /* 0x000ea400080010ff */
[----:B--2---:R-:W-:Y:S05]  /*5240*/  @!P0 BRA `(.L_x_90) ;  /* 0xfffffffc00f08947 */ /* 0x004fea000383ffff */
[----:B------:R-:W-:Y:S05]  /*5250*/  BRA `(.L_x_91) ;  /* 0xffffffd400907947 */ /* 0x000fea000383ffff */
.L_x_34:
[-C--:B------:R-:W-:Y:S02]  /*5260*/  MOV R6, R3.reuse ;  /* 0x0000000300067202 */ /* 0x080fe40000000f00 */
[----:B------:R-:W-:-:S07]  /*5270*/  MOV R7, R3 ;  /* 0x0000000300077202 */ /* 0x000fce0000000f00 */
.L_x_92:
[----:B--2---:R2:W3:Y:S02]  /*5280*/  SYNCS.PHASECHK.TRANS64.TRYWAIT P0, [R0+URZ+0x31828], R7 ;  /* 0x03182807000075a7 */ /* 0x0044e400080011ff */
[----:B---3--:R-:W-:Y:S05]  /*5290*/  @!P0 NANOSLEEP.SYNCS 0x989680 ;  /* 0x009896800000895d */ /* 0x008fea0003900000 */
[----:B------:R-:W3:Y:S02]  /*52a0*/  @!P0 SYNCS.PHASECHK.TRANS64 P0, [R0+URZ+0x31828], R7 ;  /* 0x03182807000085a7 */ /* 0x000ee400080010ff */
[----:B---3--:R-:W-:Y:S05]  /*52b0*/  @!P0 BRA `(.L_x_92) ;  /* 0xfffffffc00f08947 */ /* 0x008fea000383ffff */
[----:B------:R-:W-:Y:S05]  /*52c0*/  BRA `(.L_x_93) ;  /* 0xffffffd400f87947 */ /* 0x000fea000383ffff */
.L_x_35:
[-C--:B------:R-:W-:Y:S02]  /*52d0*/  MOV R6, R3.reuse ;  /* 0x0000000300067202 */ /* 0x080fe40000000f00 */
[----:B--2---:R-:W-:-:S07]  /*52e0*/  MOV R7, R3 ;  /* 0x0000000300077202 */ /* 0x004fce0000000f00 */
.L_x_94:
[----:B--2---:R2:W3:Y:S02]  /*52f0*/  SYNCS.PHASECHK.TRANS64.TRYWAIT P0, [R0+URZ+0x31830], R7 ;  /* 0x03183007000075a7 */ /* 0x0044e400080011ff */
[----:B---3--:R-:W-:Y:S05]  /*5300*/  @!P0 NANOSLEEP.SYNCS 0x989680 ;  /* 0x009896800000895d */ /* 0x008fea0003900000 */
[----:B------:R-:W3:Y:S02]  /*5310*/  @!P0 SYNCS.PHASECHK.TRANS64 P0, [R0+URZ+0x31830], R7 ;  /* 0x03183007000085a7 */ /* 0x000ee400080010ff */
[----:B---3--:R-:W-:Y:S05]  /*5320*/  @!P0 BRA `(.L_x_94) ;  /* 0xfffffffc00f08947 */ /* 0x008fea000383ffff */
[----:B------:R-:W-:Y:S05]  /*5330*/  BRA `(.L_x_95) ;  /* 0xffffffd800287947 */ /* 0x000fea000383ffff */
.L_x_36:
[-C--:B------:R-:W-:Y:S02]  /*5340*/  MOV R6, R3.reuse ;  /* 0x0000000300067202 */ /* 0x080fe40000000f00 */
[----:B--2---:R-:W-:-:S07]  /*5350*/  MOV R7, R3 ;  /* 0x0000000300077202 */ /* 0x004fce0000000f00 */
.L_x_96:
[----:B--2---:R2:W3:Y:S02]  /*5360*/  SYNCS.PHASECHK.TRANS64.TRYWAIT P0, [R0+URZ+0x31838], R7 ;  /* 0x03183807000075a7 */ /* 0x0044e400080011ff */
[----:B---3--:R-:W-:Y:S05]  /*5370*/  @!P0 NANOSLEEP.SYNCS 0x989680 ;  /* 0x009896800000895d */ /* 0x008fea0003900000 */
[----:B------:R-:W3:Y:S02]  /*5380*/  @!P0 SYNCS.PHASECHK.TRANS64 P0, [R0+URZ+0x31838], R7 ;  /* 0x03183807000085a7 */ /* 0x000ee400080010ff */
[----:B---3--:R-:W-:Y:S05]  /*5390*/  @!P0 BRA `(.L_x_96) ;  /* 0xfffffffc00f08947 */ /* 0x008fea000383ffff */
[----:B------:R-:W-:Y:S05]  /*53a0*/  BRA `(.L_x_97) ;  /* 0xffffffd800587947 */ /* 0x000fea000383ffff */
.L_x_40:
[----:B------:R-:W-:-:S07]  /*53b0*/  MOV R4, R5 ;  /* 0x0000000500047202 */ /* 0x000fce0000000f00 */
.L_x_98:
[----:B-1----:R1:W2:Y:S02]  /*53c0*/  SYNCS.PHASECHK.TRANS64.TRYWAIT P2, [R2+URZ+0x31860], R5 ;  /* 0x03186005020075a7 */ /* 0x0022a400080411ff */
[----:B--2---:R-:W-:Y:S05]  /*53d0*/  @!P2 NANOSLEEP.SYNCS 0x989680 ;  /* 0x009896800000a95d */ /* 0x004fea0003900000 */
[----:B------:R-:W2:Y:S02]  /*53e0*/  @!P2 SYNCS.PHASECHK.TRANS64 P2, [R2+URZ+0x31860], R5 ;  /* 0x031860050200a5a7 */ /* 0x000ea400080410ff */
[----:B--2---:R-:W-:Y:S05]  /*53f0*/  @!P2 BRA `(.L_x_98) ;  /* 0xfffffffc00f0a947 */ /* 0x004fea000383ffff */
[----:B------:R-:W-:Y:S05]  /*5400*/  BRA `(.L_x_99) ;  /* 0xffffffdc00747947 */ /* 0x000fea000383ffff */
        .weak           $__internal_0_$__cuda_sm10x_tcgen05_guardrail_trap_col_being_dealloced_not_returned_by_alloc
        .type           $__internal_0_$__cuda_sm10x_tcgen05_guardrail_trap_col_being_dealloced_not_returned_by_alloc,@function
        .size           $__internal_0_$__cuda_sm10x_tcgen05_guardrail_trap_col_being_dealloced_not_returned_by_alloc,($__internal_1_$__cuda_sm10x_tcgen05_guardrail_trap_phase_invalid_during_alloc - $__internal_0_$__cuda_sm10x_tcgen05_guardrail_trap_col_being_dealloced_not_returned_by_alloc)
$__internal_0_$__cuda_sm10x_tcgen05_guardrail_trap_col_being_dealloced_not_returned_by_alloc:
[----:B------:R-:W-:Y:S05]  /*5410*/  BPT.TRAP 0x1 ;  /* 0x000000040000795c */ /* 0x000fea0000300000 */
[----:B------:R-:W-:-:S04]  /*5420*/  HFMA2 R3, -RZ, RZ, 0, 0 ;  /* 0x00000000ff037431 */ /* 0x000fc800000001ff */
[----:B------:R-:W-:Y:S05]  /*5430*/  RET.REL.NODEC R2 `(_ZN9deep_gemm24sm100_fp8_gemm_1d1d_implILN4cute4UMMA5MajorE0ELS3_0ELj0ELj24576ELj1536ELj128ELj224ELj128ELj1ELj128ELj128ELj64ELj4ELj128ELj128ELj1ELb0ELj145ELNS_8GemmTypeE0ELb0EN7cutlass10bfloat16_tENS_16EpilogueIdentityEEEvPijjj14CUtensorMap_stS9_S9_S9_S9_) ;  /* 0xffffffa802f07950 */ /* 0x000fea0003c3ffff */
        .weak           $__internal_1_$__cuda_sm10x_tcgen05_guardrail_trap_phase_invalid_during_alloc
        .type           $__internal_1_$__cuda_sm10x_tcgen05_guardrail_trap_phase_invalid_during_alloc,@function
        .size           $__internal_1_$__cuda_sm10x_tcgen05_guardrail_trap_phase_invalid_during_alloc,($__internal_2_$__cuda_sm10x_tcgen05_guardrail_trap_unallocated_columns_being_dealloced - $__internal_1_$__cuda_sm10x_tcgen05_guardrail_trap_phase_invalid_during_alloc)
$__internal_1_$__cuda_sm10x_tcgen05_guardrail_trap_phase_invalid_during_alloc:
[----:B------:R-:W-:Y:S05]  /*5440*/  BPT.TRAP 0x1 ;  /* 0x000000040000795c */ /* 0x000fea0000300000 */
[----:B------:R-:W-:-:S04]  /*5450*/  MOV R5, 0x0 ;  /* 0x0000000000057802 */ /* 0x000fc80000000f00 */
[----:B------:R-:W-:Y:S05]  /*5460*/  RET.REL.NODEC R4 `(_ZN9deep_gemm24sm100_fp8_gemm_1d1d_implILN4cute4UMMA5MajorE0ELS3_0ELj0ELj24576ELj1536ELj128ELj224ELj128ELj1ELj128ELj128ELj64ELj4ELj128ELj128ELj1ELb0ELj145ELNS_8GemmTypeE0ELb0EN7cutlass10bfloat16_tENS_16EpilogueIdentityEEEvPijjj14CUtensorMap_stS9_S9_S9_S9_) ;  /* 0xffffffa804e47950 */ /* 0x000fea0003c3ffff */
        .weak           $__internal_2_$__cuda_sm10x_tcgen05_guardrail_trap_unallocated_columns_being_dealloced
        .type           $__internal_2_$__cuda_sm10x_tcgen05_guardrail_trap_unallocated_columns_being_dealloced,@function
        .size           $__internal_2_$__cuda_sm10x_tcgen05_guardrail_trap_unallocated_columns_being_dealloced,($__internal_3_$__cuda_sm20_div_u16 - $__internal_2_$__cuda_sm10x_tcgen05_guardrail_trap_unallocated_columns_being_dealloced)
$__internal_2_$__cuda_sm10x_tcgen05_guardrail_trap_unallocated_columns_being_dealloced:
[----:B------:R-:W-:Y:S05]  /*5470*/  BPT.TRAP 0x1 ;  /* 0x000000040000795c */ /* 0x000fea0000300000 */
[----:B------:R-:W-:-:S04]  /*5480*/  HFMA2 R3, -RZ, RZ, 0, 0 ;  /* 0x00000000ff037431 */ /* 0x000fc800000001ff */
[----:B------:R-:W-:Y:S05]  /*5490*/  RET.REL.NODEC R2 `(_ZN9deep_gemm24sm100_fp8_gemm_1d1d_implILN4cute4UMMA5MajorE0ELS3_0ELj0ELj24576ELj1536ELj128ELj224ELj128ELj1ELj128ELj128ELj64ELj4ELj128ELj128ELj1ELb0ELj145ELNS_8GemmTypeE0ELb0EN7cutlass10bfloat16_tENS_16EpilogueIdentityEEEvPijjj14CUtensorMap_stS9_S9_S9_S9_) ;  /* 0xffffffa802d87950 */ /* 0x000fea0003c3ffff */
        .weak           $__internal_3_$__cuda_sm20_div_u16
        .type           $__internal_3_$__cuda_sm20_div_u16,@function
        .size           $__internal_3_$__cuda_sm20_div_u16,(.L_x_104 - $__internal_3_$__cuda_sm20_div_u16)
$__internal_3_$__cuda_sm20_div_u16:
[----:B------:R-:W1:Y:S01]  /*54a0*/  I2F.U16 R12, R35 ;  /* 0x00000023000c7306 */ /* 0x000e620000101000 */
[----:B------:R-:W-:-:S07]  /*54b0*/  IMAD.MOV.U32 R7, RZ, RZ, 0x4b800000 ;  /* 0x4b800000ff077424 */ /* 0x000fce00078e00ff */
[----:B------:R-:W-:Y:S01]  /*54c0*/  I2F.U16.RZ R11, R11 ;  /* 0x0000000b000b7306 */ /* 0x000fe2000010d000 */
[C---:B-1----:R-:W-:Y:S02]  /*54d0*/  FSETP.GEU.AND P1, PT, |R12|.reuse, 1.175494350822287508e-38, PT ;  /* 0x008000000c00780b */ /* 0x042fe40003f2e200 */
[----:B------:R-:W-:Y:S02]  /*54e0*/  FSETP.GT.AND P2, PT, |R12|, 8.50705917302346158658e+37, PT ;  /* 0x7e8000000c00780b */ /* 0x000fe40003f44200 */
[----:B------:R-:W-:Y:S02]  /*54f0*/  FSEL R7, R7, 1, !P1 ;  /* 0x3f80000007077808 */ /* 0x000fe40004800000 */
[----:B------:R-:W-:Y:S02]  /*5500*/  ISETP.NE.U32.AND P1, PT, R35, RZ, PT ;  /* 0x000000ff2300720c */ /* 0x000fe40003f25070 */
[----:B------:R-:W-:-:S05]  /*5510*/  FSEL R7, R7, 0.25, !P2 ;  /* 0x3e80000007077808 */ /* 0x000fca0005000000 */
[----:B------:R-:W-:-:S06]  /*5520*/  FMUL R12, R12, R7 ;  /* 0x000000070c0c7220 */ /* 0x000fcc0000400000 */
[----:B------:R-:W1:Y:S02]  /*5530*/  MUFU.RCP R12, R12 ;  /* 0x0000000c000c7308 */ /* 0x000e640000001000 */
[----:B-1----:R-:W-:Y:S01]  /*5540*/  FMUL R14, R7, R12 ;  /* 0x0000000c070e7220 */ /* 0x002fe20000400000 */
[----:B------:R-:W-:-:S03]  /*5550*/  IMAD.MOV.U32 R7, RZ, RZ, 0x0 ;  /* 0x00000000ff077424 */ /* 0x000fc600078e00ff */
[----:B------:R-:W-:-:S04]  /*5560*/  VIADD R14, R14, 0x2 ;  /* 0x000000020e0e7836 */ /* 0x000fc80000000000 */
[----:B------:R-:W-:-:S04]  /*5570*/  FMUL.RZ R14, R11, R14 ;  /* 0x0000000e0b0e7220 */ /* 0x000fc8000040c000 */
[----:B------:R-:W1:Y:S02]  /*5580*/  F2I.U32.TRUNC.NTZ R36, R14 ;  /* 0x0000000e00247305 */ /* 0x000e64000020f000 */
[----:B-1----:R-:W-:Y:S02]  /*5590*/  LOP3.LUT R36, R36, 0xffff, RZ, 0xc0, !PT ;  /* 0x0000ffff24247812 */ /* 0x002fe400078ec0ff */
[----:B------:R-:W-:Y:S01]  /*55a0*/  @!P1 MOV R36, 0xffffffff ;  /* 0xffffffff00249802 */ /* 0x000fe20000000f00 */
[----:B------:R-:W-:Y:S06]  /*55b0*/  RET.REL.NODEC R6 `(_ZN9deep_gemm24sm100_fp8_gemm_1d1d_implILN4cute4UMMA5MajorE0ELS3_0ELj0ELj24576ELj1536ELj128ELj224ELj128ELj1ELj128ELj128ELj64ELj4ELj128ELj128ELj1ELb0ELj145ELNS_8GemmTypeE0ELb0EN7cutlass10bfloat16_tENS_16EpilogueIdentityEEEvPijjj14CUtensorMap_stS9_S9_S9_S9_) ;  /* 0xffffffa806907950 */ /* 0x000fec0003c3ffff */
.L_x_100:
[----:B------:R-:W-:-:S00]  /*55c0*/  BRA `(.L_x_100) ;  /* 0xfffffffc00fc7947 */ /* 0x000fc0000383ffff */
[----:B------:R-:W-:-:S00]  /*55d0*/  NOP ;  /* 0x0000000000007918 */ /* 0x000fc00000000000 */
        /* <DEDUP_REMOVED lines=10> */
.L_x_104:


//--------------------- .nv.shared._ZN9deep_gemm24sm100_fp8_gemm_1d1d_implILN4cute4UMMA5MajorE0ELS3_0ELj0ELj24576ELj1536ELj128ELj224ELj128ELj1ELj128ELj128ELj64ELj4ELj128ELj128ELj1ELb0ELj145ELNS_8GemmTypeE0ELb0EN7cutlass10bfloat16_tENS_16EpilogueIdentityEEEvPijjj14CUtensorMap_stS9_S9_S9_S9_ --------------------------
	.section	.nv.shared._ZN9deep_gemm24sm100_fp8_gemm_1d1d_implILN4cute4UMMA5MajorE0ELS3_0ELj0ELj24576ELj1536ELj128ELj224ELj128ELj1ELj128ELj128ELj64ELj4ELj128ELj128ELj1ELb0ELj145ELNS_8GemmTypeE0ELb0EN7cutlass10bfloat16_tENS_16EpilogueIdentityEEEvPijjj14CUtensorMap_stS9_S9_S9_S9_,"aw",@nobits
	.sectionflags	@""
	.align	1024
	.zero		1024


//--------------------- .nv.shared.reserved.0     --------------------------
	.section	.nv.shared.reserved.0,"aw",@nobits
	.align	8
	.weak		__nv_reservedSMEM_offset_0_alias
	.size		__nv_reservedSMEM_offset_0_alias, 0, 64
	.other		__nv_reservedSMEM_offset_0_alias,@"STO_CUDA_RESERVED_SHARED STV_DEFAULT"
__nv_reservedSMEM_offset_0_alias:
	.zero		0
.nv.shared.reserved.0:
	.zero		64
	.weak		__nv_reservedSMEM_allocation_phase
	.type		__nv_reservedSMEM_allocation_phase,@object
	.size		__nv_reservedSMEM_allocation_phase,(.L_0 - __nv_reservedSMEM_allocation_phase)
__nv_reservedSMEM_allocation_phase:
	.zero		1
.L_0:
	.zero		7
	.weak		__nv_reservedSMEM_devtool_atexit_pc
	.type		__nv_reservedSMEM_devtool_atexit_pc,@object
	.size		__nv_reservedSMEM_devtool_atexit_pc,(__nv_reservedSMEM_allocation_mask - __nv_reservedSMEM_devtool_atexit_pc)
__nv_reservedSMEM_devtool_atexit_pc:
	.zero		8
	.weak		__nv_reservedSMEM_allocation_mask
	.type		__nv_reservedSMEM_allocation_mask,@object
	.size		__nv_reservedSMEM_allocation_mask,(.L_2 - __nv_reservedSMEM_allocation_mask)
__nv_reservedSMEM_allocation_mask:
	.zero		4
.L_2:


//--------------------- .nv.global                --------------------------
	.section	.nv.global,"aw",@nobits
.nv.global:
	.type		_ZN45_INTERNAL_4ae8a7e4_9_kernel_cu_f1536451_913084cute1_E,@object
	.size		_ZN45_INTERNAL_4ae8a7e4_9_kernel_cu_f1536451_913084cute1_E,(_ZN45_INTERNAL_4ae8a7e4_9_kernel_cu_f1536451_913084cuda3std3__45__cpo6cbeginE - _ZN45_INTERNAL_4ae8a7e4_9_kernel_cu_f1536451_913084cute1_E)
_ZN45_INTERNAL_4ae8a7e4_9_kernel_cu_f1536451_913084cute1_E:
	.zero		1
	.type		_ZN45_INTERNAL_4ae8a7e4_9_kernel_cu_f1536451_913084cuda3std3__45__cpo6cbeginE,@object
	.size		_ZN45_INTERNAL_4ae8a7e4_9_kernel_cu_f1536451_913084cuda3std3__45__cpo6cbeginE,(_ZN45_INTERNAL_4ae8a7e4_9_kernel_cu_f1536451_913084cuda3std3__48in_placeE - _ZN45_INTERNAL_4ae8a7e4_9_kernel_cu_f1536451_913084cuda3std3__45__cpo6cbeginE)
_ZN45_INTERNAL_4ae8a7e4_9_kernel_cu_f1536451_913084cuda3std3__45__cpo6cbeginE:
	.zero		1
	.type		_ZN45_INTERNAL_4ae8a7e4_9_kernel_cu_f1536451_913084cuda3std3__48in_placeE,@object
	.size		_ZN45_INTERNAL_4ae8a7e4_9_kernel_cu_f1536451_913084cuda3std3__48in_placeE,(_ZN45_INTERNAL_4ae8a7e4_9_kernel_cu_f1536451_913084cuda3std6ranges3__45__cpo9iter_moveE - _ZN45_INTERNAL_4ae8a7e4_9_kernel_cu_f1536451_913084cuda3std3__48in_placeE)
_ZN45_INTERNAL_4ae8a7e4_9_kernel_cu_f1536451_913084cuda3std3__48in_placeE:
	.zero		1
	.type		_ZN45_INTERNAL_4ae8a7e4_9_kernel_cu_f1536451_913084cuda3std6ranges3__45__cpo9iter_moveE,@object
	.size		_ZN45_INTERNAL_4ae8a7e4_9_kernel_cu_f1536451_913084cuda3std6ranges3__45__cpo9iter_moveE,(_ZN45_INTERNAL_4ae8a7e4_9_kernel_cu_f1536451_913084cuda3std3__45__cpo5beginE - _ZN45_INTERNAL_4ae8a7e4_9_kernel_cu_f1536451_913084cuda3std6ranges3__45__cpo9iter_moveE)
_ZN45_INTERNAL_4ae8a7e4_9_kernel_cu_f1536451_913084cuda3std6ranges3__45__cpo9iter_moveE:
	.zero		1
	.type		_ZN45_INTERNAL_4ae8a7e4_9_kernel_cu_f1536451_913084cuda3std3__45__cpo5beginE,@object
	.size		_ZN45_INTERNAL_4ae8a7e4_9_kernel_cu_f1536451_913084cuda3std3__45__cpo5beginE,(_ZN45_INTERNAL_4ae8a7e4_9_kernel_cu_f1536451_913084cuda3std3__447_GLOBAL__N__4ae8a7e4_9_kernel_cu_f1536451_913086ignoreE - _ZN45_INTERNAL_4ae8a7e4_9_kernel_cu_f1536451_913084cuda3std3__45__cpo5beginE)
_ZN45_INTERNAL_4ae8a7e4_9_kernel_cu_f1536451_913084cuda3std3__45__cpo5beginE:
	.zero		1
	.type		_ZN45_INTERNAL_4ae8a7e4_9_kernel_cu_f1536451_913084cuda3std3__447_GLOBAL__N__4ae8a7e4_9_kernel_cu_f1536451_913086ignoreE,@object
	.size		_ZN45_INTERNAL_4ae8a7e4_9_kernel_cu_f1536451_913084cuda3std3__447_GLOBAL__N__4ae8a7e4_9_kernel_cu_f1536451_913086ignoreE,(_ZN45_INTERNAL_4ae8a7e4_9_kernel_cu_f1536451_913084cute7productE - _ZN45_INTERNAL_4ae8a7e4_9_kernel_cu_f1536451_913084cuda3std3__447_GLOBAL__N__4ae8a7e4_9_kernel_cu_f1536451_913086ignoreE)
_ZN45_INTERNAL_4ae8a7e4_9_kernel_cu_f1536451_913084cuda3std3__447_GLOBAL__N__4ae8a7e4_9_kernel_cu_f1536451_913086ignoreE:
	.zero		1
	.type		_ZN45_INTERNAL_4ae8a7e4_9_kernel_cu_f1536451_913084cute7productE,@object
	.size		_ZN45_INTERNAL_4ae8a7e4_9_kernel_cu_f1536451_913084cute7productE,(_ZN45_INTERNAL_4ae8a7e4_9_kernel_cu_f1536451_913084cuda3std3__45__cpo3endE - _ZN45_INTERNAL_4ae8a7e4_9_kernel_cu_f1536451_913084cute7productE)
_ZN45_INTERNAL_4ae8a7e4_9_kernel_cu_f1536451_913084cute7productE:
	.zero		1
	.type		_ZN45_INTERNAL_4ae8a7e4_9_kernel_cu_f1536451_913084cuda3std3__45__cpo3endE,@object
	.size		_ZN45_INTERNAL_4ae8a7e4_9_kernel_cu_f1536451_913084cuda3std3__45__cpo3endE,(_ZN45_INTERNAL_4ae8a7e4_9_kernel_cu_f1536451_913084cuda3std3__419piecewise_constructE - _ZN45_INTERNAL_4ae8a7e4_9_kernel_cu_f1536451_913084cuda3std3__45__cpo3endE)
_ZN45_INTERNAL_4ae8a7e4_9_kernel_cu_f1536451_913084cuda3std3__45__cpo3endE:
	.zero		1
	.type		_ZN45_INTERNAL_4ae8a7e4_9_kernel_cu_f1536451_913084cuda3std3__419piecewise_constructE,@object
	.size		_ZN45_INTERNAL_4ae8a7e4_9_kernel_cu_f1536451_913084cuda3std3__419piecewise_constructE,(_ZN45_INTERNAL_4ae8a7e4_9_kernel_cu_f1536451_913084cuda3std3__45__cpo4cendE - _ZN45_INTERNAL_4ae8a7e4_9_kernel_cu_f1536451_913084cuda3std3__419piecewise_constructE)
_ZN45_INTERNAL_4ae8a7e4_9_kernel_cu_f1536451_913084cuda3std3__419piecewise_constructE:
	.zero		1
	.type		_ZN45_INTERNAL_4ae8a7e4_9_kernel_cu_f1536451_913084cuda3std3__45__cpo4cendE,@object
	.size		_ZN45_INTERNAL_4ae8a7e4_9_kernel_cu_f1536451_913084cuda3std3__45__cpo4cendE,(_ZN45_INTERNAL_4ae8a7e4_9_kernel_cu_f1536451_913084cuda3std6ranges3__45__cpo4swapE - _ZN45_INTERNAL_4ae8a7e4_9_kernel_cu_f1536451_913084cuda3std3__45__cpo4cendE)
_ZN45_INTERNAL_4ae8a7e4_9_kernel_cu_f1536451_913084cuda3std3__45__cpo4cendE:
	.zero		1
	.type		_ZN45_INTERNAL_4ae8a7e4_9_kernel_cu_f1536451_913084cuda3std6ranges3__45__cpo4swapE,@object
	.size		_ZN45_INTERNAL_4ae8a7e4_9_kernel_cu_f1536451_913084cuda3std6ranges3__45__cpo4swapE,(.L_10 - _ZN45_INTERNAL_4ae8a7e4_9_kernel_cu_f1536451_913084cuda3std6ranges3__45__cpo4swapE)
_ZN45_INTERNAL_4ae8a7e4_9_kernel_cu_f1536451_913084cuda3std6ranges3__45__cpo4swapE:
	.zero		1
.L_10:


//--------------------- .nv.constant0._ZN9deep_gemm24sm100_fp8_gemm_1d1d_implILN4cute4UMMA5MajorE0ELS3_0ELj0ELj24576ELj1536ELj128ELj224ELj128ELj1ELj128ELj128ELj64ELj4ELj128ELj128ELj1ELb0ELj145ELNS_8GemmTypeE0ELb0EN7cutlass10bfloat16_tENS_16EpilogueIdentityEEEvPijjj14CUtensorMap_stS9_S9_S9_S9_ --------------------------
	.section	.nv.constant0._ZN9deep_gemm24sm100_fp8_gemm_1d1d_implILN4cute4UMMA5MajorE0ELS3_0ELj0ELj24576ELj1536ELj128ELj224ELj128ELj1ELj128ELj128ELj64ELj4ELj128ELj128ELj1ELb0ELj145ELNS_8GemmTypeE0ELb0EN7cutlass10bfloat16_tENS_16EpilogueIdentityEEEvPijjj14CUtensorMap_stS9_S9_S9_S9_,"a",@progbits
	.sectionflags	@""
	.align	4
.nv.constant0._ZN9deep_gemm24sm100_fp8_gemm_1d1d_implILN4cute4UMMA5MajorE0ELS3_0ELj0ELj24576ELj1536ELj128ELj224ELj128ELj1ELj128ELj128ELj64ELj4ELj128ELj128ELj1ELb0ELj145ELNS_8GemmTypeE0ELb0EN7cutlass10bfloat16_tENS_16EpilogueIdentityEEEvPijjj14CUtensorMap_stS9_S9_S9_S9_:
	.zero		1600


//--------------------- SYMBOLS --------------------------

	.type		.nv.reservedSmem.offset0,@object
	.size		.nv.reservedSmem.offset0,0x4
	.type		.nv.reservedSmem.cap,@object
	.size		.nv.reservedSmem.cap,0x4
